	.target	sm_100a

	.elftype	@"ET_EXEC"


//--------------------- .note.nv.tkinfo           --------------------------
	.section	.note.nv.tkinfo,"",@"SHT_NOTE"
	.sectionflags	@"SHF_NOTE_NV_TKINFO"
	.tkinfo
        /*0018*/ 	.word	0x00000002
        /*0030*/ 	.string	""
        /*0030*/ 	.string	"ptxas"
        /*0030*/ 	.string	"Cuda compilation tools, release 13.0, V13.0.88"
        /*0030*/ 	.string	"Build cuda_13.0.r13.0/compiler.36424714_0"
        /*0030*/ 	.string	"-arch sm_100a -m 64 "



//--------------------- .note.nv.cuinfo           --------------------------
	.section	.note.nv.cuinfo,"",@"SHT_NOTE"
	.sectionflags	@"SHF_NOTE_NV_CUINFO"
        /*0018*/ 	.short	0x0002
        /*001a*/ 	.short	0x0064
        /*001c*/ 	.short	0x0082
	.zero		2


//--------------------- .nv.info                  --------------------------
	.section	.nv.info,"",@"SHT_CUDA_INFO"
	.align	4


	//----- nvinfo : EIATTR_REGCOUNT
	.align		4
        /*0000*/ 	.byte	0x04, 0x2f
        /*0002*/ 	.short	(.L_19 - .L_18)
	.align		4
.L_18:
        /*0004*/ 	.word	index@(_ZN7cutlass13device_kernelINS_4gemm6kernel13GemmUniversalIN4cute5tupleIJiiiiEEENS1_10collective13CollectiveMmaINS1_35MainloopSm100TmaUmmaWarpSpecializedILi4ELi2ELi4ENS5_IJNS4_1CILi1EEESB_SB_EEEEENS5_IJNSA_ILi128EEENSA_ILi64EEESE_EEENS_10bfloat16_tENS5_IJlSB_lEEESH_SI_NS4_8TiledMMAINS4_8MMA_AtomIJNS4_20SM100_MMA_F16BF16_SSISH_SH_fLi128ELi64ELNS4_4UMMA5MajorE0ELSN_0ELNSM_7ScaleInE0ELSO_0EEEEEENS4_6LayoutISC_NS5_IJNSA_ILi0EEESS_SS_EEEEENS5_IJNS4_10UnderscoreESV_SV_EEEEENS4_13SM90_TMA_LOADENS4_14ComposedLayoutINS4_7SwizzleILi3ELi4ELi3EEENS4_18smem_ptr_flag_bitsILi16EEENSR_INS5_IJNSA_ILi8EEESF_EEENS5_IJSF_SB_EEEEEEEvNS4_8identityESY_S18_vS19_EENS_8epilogue10collective18CollectiveEpilogueINS1B_23Sm100TmaWarpSpecializedILi3ELi2ELi32ELb1ELb0EEEJSG_NS5_IJNSR_ISE_SB_EENSR_INSA_ILi32EEESB_EEEEESH_SI_SH_SI_NS1B_6fusion15FusionCallbacksIS1F_NS1K_17LinearCombinationISH_fSH_fLNS_15FloatRoundStyleE2EEESG_S1J_JEEENS4_5SM1004TMEM4LOAD26SM100_TMEM_LOAD_32dp32b32xESY_NSZ_INS10_ILi2ELi4ELi3EEES13_NSR_INS5_IJS14_S1H_EEENS5_IJS1H_SB_EEEEEEENS4_39AutoVectorizingCopyWithAssumedAlignmentILi128EEENS4_14SM90_TMA_STOREES1Y_S20_S20_EEEvvEEEEvNT_6ParamsE)
        /*0008*/ 	.word	0x0000006f


	//----- nvinfo : EIATTR_FRAME_SIZE
	.align		4
.L_19:
        /*000c*/ 	.byte	0x04, 0x11
        /*000e*/ 	.short	(.L_21 - .L_20)
	.align		4
.L_20:
        /*0010*/ 	.word	index@($__internal_2_$__cuda_sm10x_tcgen05_guardrail_trap_unallocated_columns_being_dealloced)
        /*0014*/ 	.word	0x00000000


	//----- nvinfo : EIATTR_FRAME_SIZE
	.align		4
.L_21:
        /*0018*/ 	.byte	0x04, 0x11
        /*001a*/ 	.short	(.L_23 - .L_22)
	.align		4
.L_22:
        /*001c*/ 	.word	index@($__internal_1_$__cuda_sm10x_tcgen05_guardrail_trap_phase_invalid_during_alloc)
        /*0020*/ 	.word	0x00000000


	//----- nvinfo : EIATTR_FRAME_SIZE
	.align		4
.L_23:
        /*0024*/ 	.byte	0x04, 0x11
        /*0026*/ 	.short	(.L_25 - .L_24)
	.align		4
.L_24:
        /*0028*/ 	.word	index@($__internal_0_$__cuda_sm10x_tcgen05_guardrail_trap_col_being_dealloced_not_returned_by_alloc)
        /*002c*/ 	.word	0x00000000


	//----- nvinfo : EIATTR_FRAME_SIZE
	.align		4
.L_25:
        /*0030*/ 	.byte	0x04, 0x11
        /*0032*/ 	.short	(.L_27 - .L_26)
	.align		4
.L_26:
        /*0034*/ 	.word	index@(_ZN7cutlass13device_kernelINS_4gemm6kernel13GemmUniversalIN4cute5tupleIJiiiiEEENS1_10collective13CollectiveMmaINS1_35MainloopSm100TmaUmmaWarpSpecializedILi4ELi2ELi4ENS5_IJNS4_1CILi1EEESB_SB_EEEEENS5_IJNSA_ILi128EEENSA_ILi64EEESE_EEENS_10bfloat16_tENS5_IJlSB_lEEESH_SI_NS4_8TiledMMAINS4_8MMA_AtomIJNS4_20SM100_MMA_F16BF16_SSISH_SH_fLi128ELi64ELNS4_4UMMA5MajorE0ELSN_0ELNSM_7ScaleInE0ELSO_0EEEEEENS4_6LayoutISC_NS5_IJNSA_ILi0EEESS_SS_EEEEENS5_IJNS4_10UnderscoreESV_SV_EEEEENS4_13SM90_TMA_LOADENS4_14ComposedLayoutINS4_7SwizzleILi3ELi4ELi3EEENS4_18smem_ptr_flag_bitsILi16EEENSR_INS5_IJNSA_ILi8EEESF_EEENS5_IJSF_SB_EEEEEEEvNS4_8identityESY_S18_vS19_EENS_8epilogue10collective18CollectiveEpilogueINS1B_23Sm100TmaWarpSpecializedILi3ELi2ELi32ELb1ELb0EEEJSG_NS5_IJNSR_ISE_SB_EENSR_INSA_ILi32EEESB_EEEEESH_SI_SH_SI_NS1B_6fusion15FusionCallbacksIS1F_NS1K_17LinearCombinationISH_fSH_fLNS_15FloatRoundStyleE2EEESG_S1J_JEEENS4_5SM1004TMEM4LOAD26SM100_TMEM_LOAD_32dp32b32xESY_NSZ_INS10_ILi2ELi4ELi3EEES13_NSR_INS5_IJS14_S1H_EEENS5_IJS1H_SB_EEEEEEENS4_39AutoVectorizingCopyWithAssumedAlignmentILi128EEENS4_14SM90_TMA_STOREES1Y_S20_S20_EEEvvEEEEvNT_6ParamsE)
        /*0038*/ 	.word	0x00000000


	//----- nvinfo : EIATTR_MIN_STACK_SIZE
	.align		4
.L_27:
        /*003c*/ 	.byte	0x04, 0x12
        /*003e*/ 	.short	(.L_29 - .L_28)
	.align		4
.L_28:
        /*0040*/ 	.word	index@(_ZN7cutlass13device_kernelINS_4gemm6kernel13GemmUniversalIN4cute5tupleIJiiiiEEENS1_10collective13CollectiveMmaINS1_35MainloopSm100TmaUmmaWarpSpecializedILi4ELi2ELi4ENS5_IJNS4_1CILi1EEESB_SB_EEEEENS5_IJNSA_ILi128EEENSA_ILi64EEESE_EEENS_10bfloat16_tENS5_IJlSB_lEEESH_SI_NS4_8TiledMMAINS4_8MMA_AtomIJNS4_20SM100_MMA_F16BF16_SSISH_SH_fLi128ELi64ELNS4_4UMMA5MajorE0ELSN_0ELNSM_7ScaleInE0ELSO_0EEEEEENS4_6LayoutISC_NS5_IJNSA_ILi0EEESS_SS_EEEEENS5_IJNS4_10UnderscoreESV_SV_EEEEENS4_13SM90_TMA_LOADENS4_14ComposedLayoutINS4_7SwizzleILi3ELi4ELi3EEENS4_18smem_ptr_flag_bitsILi16EEENSR_INS5_IJNSA_ILi8EEESF_EEENS5_IJSF_SB_EEEEEEEvNS4_8identityESY_S18_vS19_EENS_8epilogue10collective18CollectiveEpilogueINS1B_23Sm100TmaWarpSpecializedILi3ELi2ELi32ELb1ELb0EEEJSG_NS5_IJNSR_ISE_SB_EENSR_INSA_ILi32EEESB_EEEEESH_SI_SH_SI_NS1B_6fusion15FusionCallbacksIS1F_NS1K_17LinearCombinationISH_fSH_fLNS_15FloatRoundStyleE2EEESG_S1J_JEEENS4_5SM1004TMEM4LOAD26SM100_TMEM_LOAD_32dp32b32xESY_NSZ_INS10_ILi2ELi4ELi3EEES13_NSR_INS5_IJS14_S1H_EEENS5_IJS1H_SB_EEEEEEENS4_39AutoVectorizingCopyWithAssumedAlignmentILi128EEENS4_14SM90_TMA_STOREES1Y_S20_S20_EEEvvEEEEvNT_6ParamsE)
        /*0044*/ 	.word	0x00000000
.L_29:


//--------------------- .nv.compat                --------------------------
	.section	.nv.compat,"",@"SHT_CUDA_COMPAT_INFO"
	.align	4
        /*0000*/ 	.byte	0x02, 0x09, 0x01, 0x00, 0x02, 0x02, 0x02, 0x00, 0x02, 0x05, 0x05, 0x00, 0x03, 0x07, 0x01, 0x01
        /*0010*/ 	.byte	0x02, 0x03, 0x01, 0x00, 0x02, 0x06, 0x01, 0x00, 0x04, 0x0b, 0x08, 0x00, 0x09, 0x00, 0x00, 0x00
        /*0020*/ 	.byte	0x00, 0x00, 0x00, 0x00


//--------------------- .nv.info._ZN7cutlass13device_kernelINS_4gemm6kernel13GemmUniversalIN4cute5tupleIJiiiiEEENS1_10collective13CollectiveMmaINS1_35MainloopSm100TmaUmmaWarpSpecializedILi4ELi2ELi4ENS5_IJNS4_1CILi1EEESB_SB_EEEEENS5_IJNSA_ILi128EEENSA_ILi64EEESE_EEENS_10bfloat16_tENS5_IJlSB_lEEESH_SI_NS4_8TiledMMAINS4_8MMA_AtomIJNS4_20SM100_MMA_F16BF16_SSISH_SH_fLi128ELi64ELNS4_4UMMA5MajorE0ELSN_0ELNSM_7ScaleInE0ELSO_0EEEEEENS4_6LayoutISC_NS5_IJNSA_ILi0EEESS_SS_EEEEENS5_IJNS4_10UnderscoreESV_SV_EEEEENS4_13SM90_TMA_LOADENS4_14ComposedLayoutINS4_7SwizzleILi3ELi4ELi3EEENS4_18smem_ptr_flag_bitsILi16EEENSR_INS5_IJNSA_ILi8EEESF_EEENS5_IJSF_SB_EEEEEEEvNS4_8identityESY_S18_vS19_EENS_8epilogue10collective18CollectiveEpilogueINS1B_23Sm100TmaWarpSpecializedILi3ELi2ELi32ELb1ELb0EEEJSG_NS5_IJNSR_ISE_SB_EENSR_INSA_ILi32EEESB_EEEEESH_SI_SH_SI_NS1B_6fusion15FusionCallbacksIS1F_NS1K_17LinearCombinationISH_fSH_fLNS_15FloatRoundStyleE2EEESG_S1J_JEEENS4_5SM1004TMEM4LOAD26SM100_TMEM_LOAD_32dp32b32xESY_NSZ_INS10_ILi2ELi4ELi3EEES13_NSR_INS5_IJS14_S1H_EEENS5_IJS1H_SB_EEEEEEENS4_39AutoVectorizingCopyWithAssumedAlignmentILi128EEENS4_14SM90_TMA_STOREES1Y_S20_S20_EEEvvEEEEvNT_6ParamsE --------------------------
	.section	.nv.info._ZN7cutlass13device_kernelINS_4gemm6kernel13GemmUniversalIN4cute5tupleIJiiiiEEENS1_10collective13CollectiveMmaINS1_35MainloopSm100TmaUmmaWarpSpecializedILi4ELi2ELi4ENS5_IJNS4_1CILi1EEESB_SB_EEEEENS5_IJNSA_ILi128EEENSA_ILi64EEESE_EEENS_10bfloat16_tENS5_IJlSB_lEEESH_SI_NS4_8TiledMMAINS4_8MMA_AtomIJNS4_20SM100_MMA_F16BF16_SSISH_SH_fLi128ELi64ELNS4_4UMMA5MajorE0ELSN_0ELNSM_7ScaleInE0ELSO_0EEEEEENS4_6LayoutISC_NS5_IJNSA_ILi0EEESS_SS_EEEEENS5_IJNS4_10UnderscoreESV_SV_EEEEENS4_13SM90_TMA_LOADENS4_14ComposedLayoutINS4_7SwizzleILi3ELi4ELi3EEENS4_18smem_ptr_flag_bitsILi16EEENSR_INS5_IJNSA_ILi8EEESF_EEENS5_IJSF_SB_EEEEEEEvNS4_8identityESY_S18_vS19_EENS_8epilogue10collective18CollectiveEpilogueINS1B_23Sm100TmaWarpSpecializedILi3ELi2ELi32ELb1ELb0EEEJSG_NS5_IJNSR_ISE_SB_EENSR_INSA_ILi32EEESB_EEEEESH_SI_SH_SI_NS1B_6fusion15FusionCallbacksIS1F_NS1K_17LinearCombinationISH_fSH_fLNS_15FloatRoundStyleE2EEESG_S1J_JEEENS4_5SM1004TMEM4LOAD26SM100_TMEM_LOAD_32dp32b32xESY_NSZ_INS10_ILi2ELi4ELi3EEES13_NSR_INS5_IJS14_S1H_EEENS5_IJS1H_SB_EEEEEEENS4_39AutoVectorizingCopyWithAssumedAlignmentILi128EEENS4_14SM90_TMA_STOREES1Y_S20_S20_EEEvvEEEEvNT_6ParamsE,"",@"SHT_CUDA_INFO"
	.sectionflags	@""
	.align	4


	//----- nvinfo : EIATTR_CUDA_API_VERSION
	.align		4
        /*0000*/ 	.byte	0x04, 0x37
        /*0002*/ 	.short	(.L_31 - .L_30)
.L_30:
        /*0004*/ 	.word	0x00000082


	//----- nvinfo : EIATTR_KPARAM_INFO
	.align		4
.L_31:
        /*0008*/ 	.byte	0x04, 0x17
        /*000a*/ 	.short	(.L_33 - .L_32)
.L_32:
        /*000c*/ 	.word	0x00000000
        /*0010*/ 	.short	0x0000
        /*0012*/ 	.short	0x0000
        /*0014*/ 	.byte	0x00, 0xf0, 0x01, 0x20


	//----- nvinfo : EIATTR_AT_ENTRY_FRAGMENTS
	.align		4
.L_33:
        /*0018*/ 	.byte	0x04, 0x4f
        /*001a*/ 	.short	(.L_35 - .L_34)


	//   ....[0]....
.L_34:
        /*001c*/ 	.word	0x00000006


	//----- nvinfo : EIATTR_RESERVED_SMEM_USED
	.align		4
.L_35:
        /*0020*/ 	.byte	0x01, 0x41
	.zero		2


	//----- nvinfo : EIATTR_SPARSE_MMA_MASK
	.align		4
        /*0024*/ 	.byte	0x03, 0x50
        /*0026*/ 	.short	0x0000


	//----- nvinfo : EIATTR_TCGEN05_1CTA_USED
	.align		4
        /*0028*/ 	.byte	0x01, 0x51
	.zero		2


	//----- nvinfo : EIATTR_MAXREG_COUNT
	.align		4
        /*002c*/ 	.byte	0x03, 0x1b
        /*002e*/ 	.short	0x00ff


	//----- nvinfo : EIATTR_NUM_BARRIERS
	.align		4
        /*0030*/ 	.byte	0x02, 0x4c
        /*0032*/ 	.byte	0x07
	.zero		1


	//----- nvinfo : EIATTR_EXTERNS
	.align		4
        /*0034*/ 	.byte	0x04, 0x0f
        /*0036*/ 	.short	(.L_37 - .L_36)


	//   ....[0]....
	.align		4
.L_36:
        /*0038*/ 	.word	index@(__assertfail)


	//----- nvinfo : EIATTR_MERCURY_ISA_VERSION
	.align		4
.L_37:
        /*003c*/ 	.byte	0x03, 0x5f
        /*003e*/ 	.short	0x0101


	//----- nvinfo : EIATTR_INT_WARP_WIDE_INSTR_OFFSETS
	.align		4
        /*0040*/ 	.byte	0x04, 0x31
        /*0042*/ 	.short	(.L_39 - .L_38)


	//   ....[0]....
.L_38:
        /*0044*/ 	.word	0x00001f20


	//   ....[1]....
        /*0048*/ 	.word	0x00003b20


	//   ....[2]....
        /*004c*/ 	.word	0x00003b50


	//   ....[3]....
        /*0050*/ 	.word	0x00003ba0


	//   ....[4]....
        /*0054*/ 	.word	0x00004490


	//   ....[5]....
        /*0058*/ 	.word	0x000044b0


	//   ....[6]....
        /*005c*/ 	.word	0x00004780


	//   ....[7]....
        /*0060*/ 	.word	0x000048b0


	//----- nvinfo : EIATTR_COOP_GROUP_MASK_REGIDS
	.align		4
.L_39:
        /*0064*/ 	.byte	0x04, 0x29
        /*0066*/ 	.short	(.L_41 - .L_40)


	//   ....[0]....
.L_40:
        /*0068*/ 	.word	0xffffffff


	//   ....[1]....
        /*006c*/ 	.word	0xffffffff


	//   ....[2]....
        /*0070*/ 	.word	0xffffffff


	//   ....[3]....
        /*0074*/ 	.word	0xffffffff


	//   ....[4]....
        /*0078*/ 	.word	0xffffffff


	//   ....[5]....
        /*007c*/ 	.word	0xffffffff


	//   ....[6]....
        /*0080*/ 	.word	0xffffffff


	//   ....[7]....
        /*0084*/ 	.word	0xffffffff


	//   ....[8]....
        /*0088*/ 	.word	0xffffffff


	//   ....[9]....
        /*008c*/ 	.word	0xffffffff


	//   ....[10]....
        /*0090*/ 	.word	0xffffffff


	//   ....[11]....
        /*0094*/ 	.word	0xffffffff


	//   ....[12]....
        /*0098*/ 	.word	0xffffffff


	//----- nvinfo : EIATTR_COOP_GROUP_INSTR_OFFSETS
	.align		4
.L_41:
        /*009c*/ 	.byte	0x04, 0x28
        /*009e*/ 	.short	(.L_43 - .L_42)


	//   ....[0]....
.L_42:
        /*00a0*/ 	.word	0x00000090


	//   ....[1]....
        /*00a4*/ 	.word	0x000004d0


	//   ....[2]....
        /*00a8*/ 	.word	0x00000640


	//   ....[3]....
        /*00ac*/ 	.word	0x000007c0


	//   ....[4]....
        /*00b0*/ 	.word	0x000008c0


	//   ....[5]....
        /*00b4*/ 	.word	0x00000a30


	//   ....[6]....
        /*00b8*/ 	.word	0x00000bd0


	//   ....[7]....
        /*00bc*/ 	.word	0x00001e00


	//   ....[8]....
        /*00c0*/ 	.word	0x00002be0


	//   ....[9]....
        /*00c4*/ 	.word	0x00002df0


	//   ....[10]....
        /*00c8*/ 	.word	0x00002e20


	//   ....[11]....
        /*00cc*/ 	.word	0x00003a10


	//   ....[12]....
        /*00d0*/ 	.word	0x00003c40


	//----- nvinfo : EIATTR_VRC_CTA_INIT_COUNT
	.align		4
.L_43:
        /*00d4*/ 	.byte	0x02, 0x4a
        /*00d6*/ 	.byte	0x80
	.zero		1


	//----- nvinfo : EIATTR_SYSCALL_OFFSETS
	.align		4
        /*00d8*/ 	.byte	0x04, 0x46
        /*00da*/ 	.short	(.L_45 - .L_44)


	//   ....[0]....
.L_44:
        /*00dc*/ 	.word	0x00005460


	//   ....[1]....
        /*00e0*/ 	.word	0x00005550


	//   ....[2]....
        /*00e4*/ 	.word	0x00005d90


	//   ....[3]....
        /*00e8*/ 	.word	0x00006a40


	//----- nvinfo : EIATTR_MBARRIER_INSTR_OFFSETS
	.align		4
.L_45:
        /*00ec*/ 	.byte	0x04, 0x39
        /*00ee*/ 	.short	(.L_47 - .L_46)


	//   ....[0]....
.L_46:
        /*00f0*/ 	.word	0x000005b0
        /*00f4*/ 	.word	0x000000ff
        /*00f8*/ 	.word	0x00000000
        /*00fc*/ 	.short	0x0100
        /*00fe*/ 	.byte	0x05
	.zero		1


	//   ....[1]....
        /*0100*/ 	.word	0x000005c0
        /*0104*/ 	.word	0x000000ff
        /*0108*/ 	.word	0x00000020
        /*010c*/ 	.short	0x0100
        /*010e*/ 	.byte	0x05
	.zero		1


	//   ....[2]....
        /*0110*/ 	.word	0x000005d0
        /*0114*/ 	.word	0x000000ff
        /*0118*/ 	.word	0x00000008
        /*011c*/ 	.short	0x0100
        /*011e*/ 	.byte	0x05
	.zero		1


	//   ....[3]....
        /*0120*/ 	.word	0x000005e0
        /*0124*/ 	.word	0x000000ff
        /*0128*/ 	.word	0x00000028
        /*012c*/ 	.short	0x0100
        /*012e*/ 	.byte	0x05
	.zero		1


	//   ....[4]....
        /*0130*/ 	.word	0x000005f0
        /*0134*/ 	.word	0x000000ff
        /*0138*/ 	.word	0x00000010
        /*013c*/ 	.short	0x0100
        /*013e*/ 	.byte	0x05
	.zero		1


	//   ....[5]....
        /*0140*/ 	.word	0x00000600
        /*0144*/ 	.word	0x000000ff
        /*0148*/ 	.word	0x00000030
        /*014c*/ 	.short	0x0100
        /*014e*/ 	.byte	0x05
	.zero		1


	//   ....[6]....
        /*0150*/ 	.word	0x00000610
        /*0154*/ 	.word	0x000000ff
        /*0158*/ 	.word	0x00000018
        /*015c*/ 	.short	0x0100
        /*015e*/ 	.byte	0x05
	.zero		1


	//   ....[7]....
        /*0160*/ 	.word	0x00000620
        /*0164*/ 	.word	0x000000ff
        /*0168*/ 	.word	0x00000038
        /*016c*/ 	.short	0x0100
        /*016e*/ 	.byte	0x05
	.zero		1


	//   ....[8]....
        /*0170*/ 	.word	0x00000750
        /*0174*/ 	.word	0x000000ff
        /*0178*/ 	.word	0x00000040
        /*017c*/ 	.short	0x0100
        /*017e*/ 	.byte	0x07
	.zero		1


	//   ....[9]....
        /*0180*/ 	.word	0x00000760
        /*0184*/ 	.word	0x000000ff
        /*0188*/ 	.word	0x00000058
        /*018c*/ 	.short	0x0100
        /*018e*/ 	.byte	0x07
	.zero		1


	//   ....[10]....
        /*0190*/ 	.word	0x00000770
        /*0194*/ 	.word	0x000000ff
        /*0198*/ 	.word	0x00000048
        /*019c*/ 	.short	0x0100
        /*019e*/ 	.byte	0x07
	.zero		1


	//   ....[11]....
        /*01a0*/ 	.word	0x00000780
        /*01a4*/ 	.word	0x000000ff
        /*01a8*/ 	.word	0x00000060
        /*01ac*/ 	.short	0x0100
        /*01ae*/ 	.byte	0x07
	.zero		1


	//   ....[12]....
        /*01b0*/ 	.word	0x00000790
        /*01b4*/ 	.word	0x000000ff
        /*01b8*/ 	.word	0x00000050
        /*01bc*/ 	.short	0x0100
        /*01be*/ 	.byte	0x07
	.zero		1


	//   ....[13]....
        /*01c0*/ 	.word	0x000007a0
        /*01c4*/ 	.word	0x000000ff
        /*01c8*/ 	.word	0x00000068
        /*01cc*/ 	.short	0x0100
        /*01ce*/ 	.byte	0x07
	.zero		1


	//   ....[14]....
        /*01d0*/ 	.word	0x00000890
        /*01d4*/ 	.word	0x000000ff
        /*01d8*/ 	.word	0x00000070
        /*01dc*/ 	.short	0x0100
        /*01de*/ 	.byte	0x05
	.zero		1


	//   ....[15]....
        /*01e0*/ 	.word	0x000008a0
        /*01e4*/ 	.word	0x000000ff
        /*01e8*/ 	.word	0x00000078
        /*01ec*/ 	.short	0x0100
        /*01ee*/ 	.byte	0x05
	.zero		1


	//   ....[16]....
        /*01f0*/ 	.word	0x000009e0
        /*01f4*/ 	.word	0x000000ff
        /*01f8*/ 	.word	0x00000080
        /*01fc*/ 	.short	0x0100
        /*01fe*/ 	.byte	0x05
	.zero		1


	//   ....[17]....
        /*0200*/ 	.word	0x000009f0
        /*0204*/ 	.word	0x000000ff
        /*0208*/ 	.word	0x00000090
        /*020c*/ 	.short	0x0100
        /*020e*/ 	.byte	0x05
	.zero		1


	//   ....[18]....
        /*0210*/ 	.word	0x00000a00
        /*0214*/ 	.word	0x000000ff
        /*0218*/ 	.word	0x00000088
        /*021c*/ 	.short	0x0100
        /*021e*/ 	.byte	0x05
	.zero		1


	//   ....[19]....
        /*0220*/ 	.word	0x00000a10
        /*0224*/ 	.word	0x000000ff
        /*0228*/ 	.word	0x00000098
        /*022c*/ 	.short	0x0100
        /*022e*/ 	.byte	0x05
	.zero		1


	//   ....[20]....
        /*0230*/ 	.word	0x00000b40
        /*0234*/ 	.word	0x000000ff
        /*0238*/ 	.word	0x000000a0
        /*023c*/ 	.short	0x0100
        /*023e*/ 	.byte	0x07
	.zero		1


	//   ....[21]....
        /*0240*/ 	.word	0x00000b50
        /*0244*/ 	.word	0x000000ff
        /*0248*/ 	.word	0x000000c0
        /*024c*/ 	.short	0x0100
        /*024e*/ 	.byte	0x07
	.zero		1


	//   ....[22]....
        /*0250*/ 	.word	0x00000b60
        /*0254*/ 	.word	0x000000ff
        /*0258*/ 	.word	0x000000a8
        /*025c*/ 	.short	0x0100
        /*025e*/ 	.byte	0x07
	.zero		1


	//   ....[23]....
        /*0260*/ 	.word	0x00000b70
        /*0264*/ 	.word	0x000000ff
        /*0268*/ 	.word	0x000000c8
        /*026c*/ 	.short	0x0100
        /*026e*/ 	.byte	0x07
	.zero		1


	//   ....[24]....
        /*0270*/ 	.word	0x00000b80
        /*0274*/ 	.word	0x000000ff
        /*0278*/ 	.word	0x000000b0
        /*027c*/ 	.short	0x0100
        /*027e*/ 	.byte	0x07
	.zero		1


	//   ....[25]....
        /*0280*/ 	.word	0x00000b90
        /*0284*/ 	.word	0x000000ff
        /*0288*/ 	.word	0x000000d0
        /*028c*/ 	.short	0x0100
        /*028e*/ 	.byte	0x07
	.zero		1


	//   ....[26]....
        /*0290*/ 	.word	0x00000ba0
        /*0294*/ 	.word	0x000000ff
        /*0298*/ 	.word	0x000000b8
        /*029c*/ 	.short	0x0100
        /*029e*/ 	.byte	0x07
	.zero		1


	//   ....[27]....
        /*02a0*/ 	.word	0x00000bb0
        /*02a4*/ 	.word	0x000000ff
        /*02a8*/ 	.word	0x000000d8
        /*02ac*/ 	.short	0x0100
        /*02ae*/ 	.byte	0x07
	.zero		1


	//   ....[28]....
        /*02b0*/ 	.word	0x00000ca0
        /*02b4*/ 	.word	0x000000ff
        /*02b8*/ 	.word	0x000000e0
        /*02bc*/ 	.short	0x0100
        /*02be*/ 	.byte	0x05
	.zero		1


	//   ....[29]....
        /*02c0*/ 	.word	0x00000cb0
        /*02c4*/ 	.word	0x000000ff
        /*02c8*/ 	.word	0x000000f0
        /*02cc*/ 	.short	0x0100
        /*02ce*/ 	.byte	0x05
	.zero		1


	//   ....[30]....
        /*02d0*/ 	.word	0x00000cc0
        /*02d4*/ 	.word	0x000000ff
        /*02d8*/ 	.word	0x000000e8
        /*02dc*/ 	.short	0x0100
        /*02de*/ 	.byte	0x05
	.zero		1


	//   ....[31]....
        /*02e0*/ 	.word	0x00000cd0
        /*02e4*/ 	.word	0x000000ff
        /*02e8*/ 	.word	0x000000f8
        /*02ec*/ 	.short	0x0100
        /*02ee*/ 	.byte	0x05
	.zero		1


	//   ....[32]....
        /*02f0*/ 	.word	0x000015a0
        /*02f4*/ 	.word	0x00000002
        /*02f8*/ 	.word	0x000000f0
        /*02fc*/ 	.short	0x010a
        /*02fe*/ 	.byte	0xff
	.zero		1


	//   ....[33]....
        /*0300*/ 	.word	0x000015d0
        /*0304*/ 	.word	0x00000002
        /*0308*/ 	.word	0x000000e0
        /*030c*/ 	.short	0x0101
        /*030e*/ 	.byte	0xff
	.zero		1


	//   ....[34]....
        /*0310*/ 	.word	0x000016a0
        /*0314*/ 	.word	0x000000ff
        /*0318*/ 	.word	0x00000020
        /*031c*/ 	.short	0x010a
        /*031e*/ 	.byte	0x08
	.zero		1


	//   ....[35]....
        /*0320*/ 	.word	0x00001740
        /*0324*/ 	.word	0x000000ff
        /*0328*/ 	.word	0x00000020
        /*032c*/ 	.short	0x010a
        /*032e*/ 	.byte	0x21
	.zero		1


	//   ....[36]....
        /*0330*/ 	.word	0x00001890
        /*0334*/ 	.word	0x000000ff
        /*0338*/ 	.word	0x00000020
        /*033c*/ 	.short	0x010a
        /*033e*/ 	.byte	0x08
	.zero		1


	//   ....[37]....
        /*0340*/ 	.word	0x00001a60
        /*0344*/ 	.word	0x000000ff
        /*0348*/ 	.word	0x00000078
        /*034c*/ 	.short	0x0101
        /*034e*/ 	.byte	0x04
	.zero		1


	//   ....[38]....
        /*0350*/ 	.word	0x00001a80
        /*0354*/ 	.word	0x000000ff
        /*0358*/ 	.word	0x00000020
        /*035c*/ 	.short	0x010a
        /*035e*/ 	.byte	0x08
	.zero		1


	//   ....[39]....
        /*0360*/ 	.word	0x00001b00
        /*0364*/ 	.word	0x000000ff
        /*0368*/ 	.word	0x00000020
        /*036c*/ 	.short	0x010a
        /*036e*/ 	.byte	0x21
	.zero		1


	//   ....[40]....
        /*0370*/ 	.word	0x00001c50
        /*0374*/ 	.word	0x000000ff
        /*0378*/ 	.word	0x00000020
        /*037c*/ 	.short	0x010a
        /*037e*/ 	.byte	0x08
	.zero		1


	//   ....[41]....
        /*0380*/ 	.word	0x00001e30
        /*0384*/ 	.word	0x00000002
        /*0388*/ 	.word	0x00000080
        /*038c*/ 	.short	0x010a
        /*038e*/ 	.byte	0xff
	.zero		1


	//   ....[42]....
        /*0390*/ 	.word	0x00001ef0
        /*0394*/ 	.word	0x00000002
        /*0398*/ 	.word	0x00000000
        /*039c*/ 	.short	0x0101
        /*039e*/ 	.byte	0xff
	.zero		1


	//   ....[43]....
        /*03a0*/ 	.word	0x00002450
        /*03a4*/ 	.word	0x000000ff
        /*03a8*/ 	.word	0x00000000
        /*03ac*/ 	.short	0x010a
        /*03ae*/ 	.byte	0x05
	.zero		1


	//   ....[44]....
        /*03b0*/ 	.word	0x000024e0
        /*03b4*/ 	.word	0x000000ff
        /*03b8*/ 	.word	0x00000000
        /*03bc*/ 	.short	0x010a
        /*03be*/ 	.byte	0x05
	.zero		1


	//   ....[45]....
        /*03c0*/ 	.word	0x00002570
        /*03c4*/ 	.word	0x000000ff
        /*03c8*/ 	.word	0x00000000
        /*03cc*/ 	.short	0x010a
        /*03ce*/ 	.byte	0x05
	.zero		1


	//   ....[46]....
        /*03d0*/ 	.word	0x00002610
        /*03d4*/ 	.word	0x00000000
        /*03d8*/ 	.word	0x00000000
        /*03dc*/ 	.short	0x010a
        /*03de*/ 	.byte	0xff
	.zero		1


	//   ....[47]....
        /*03e0*/ 	.word	0x00002730
        /*03e4*/ 	.word	0x00000000
        /*03e8*/ 	.word	0x000000e0
        /*03ec*/ 	.short	0x010a
        /*03ee*/ 	.byte	0xff
	.zero		1


	//   ....[48]....
        /*03f0*/ 	.word	0x000027a0
        /*03f4*/ 	.word	0x00000000
        /*03f8*/ 	.word	0x00000000
        /*03fc*/ 	.short	0x0101
        /*03fe*/ 	.byte	0xff
	.zero		1


	//   ....[49]....
        /*0400*/ 	.word	0x000027c0
        /*0404*/ 	.word	0x000000ff
        /*0408*/ 	.word	0x00000090
        /*040c*/ 	.short	0x010a
        /*040e*/ 	.byte	0x05
	.zero		1


	//   ....[50]....
        /*0410*/ 	.word	0x000028e0
        /*0414*/ 	.word	0x00000000
        /*0418*/ 	.word	0x00000080
        /*041c*/ 	.short	0x010a
        /*041e*/ 	.byte	0xff
	.zero		1


	//   ....[51]....
        /*0420*/ 	.word	0x000029e0
        /*0424*/ 	.word	0x00000000
        /*0428*/ 	.word	0x00000000
        /*042c*/ 	.short	0x0101
        /*042e*/ 	.byte	0xff
	.zero		1


	//   ....[52]....
        /*0430*/ 	.word	0x00002a70
        /*0434*/ 	.word	0x000000ff
        /*0438*/ 	.word	0x00000090
        /*043c*/ 	.short	0x0106
        /*043e*/ 	.byte	0x05
	.zero		1


	//   ....[53]....
        /*0440*/ 	.word	0x00002a90
        /*0444*/ 	.word	0x000000ff
        /*0448*/ 	.word	0x00000090
        /*044c*/ 	.short	0x010a
        /*044e*/ 	.byte	0x05
	.zero		1


	//   ....[54]....
        /*0450*/ 	.word	0x00002b20
        /*0454*/ 	.word	0x000000ff
        /*0458*/ 	.word	0x00000090
        /*045c*/ 	.short	0x0106
        /*045e*/ 	.byte	0x04
	.zero		1


	//   ....[55]....
        /*0460*/ 	.word	0x00002b60
        /*0464*/ 	.word	0x00000000
        /*0468*/ 	.word	0x00000090
        /*046c*/ 	.short	0x010a
        /*046e*/ 	.byte	0xff
	.zero		1


	//   ....[56]....
        /*0470*/ 	.word	0x00003120
        /*0474*/ 	.word	0x00000000
        /*0478*/ 	.word	0x00000080
        /*047c*/ 	.short	0x010a
        /*047e*/ 	.byte	0xff
	.zero		1


	//   ....[57]....
        /*0480*/ 	.word	0x00003220
        /*0484*/ 	.word	0x00000003
        /*0488*/ 	.word	0x00000000
        /*048c*/ 	.short	0x0101
        /*048e*/ 	.byte	0xff
	.zero		1


	//   ....[58]....
        /*0490*/ 	.word	0x00003230
        /*0494*/ 	.word	0x000000ff
        /*0498*/ 	.word	0x00000000
        /*049c*/ 	.short	0x010a
        /*049e*/ 	.byte	0x07
	.zero		1


	//   ....[59]....
        /*04a0*/ 	.word	0x00003260
        /*04a4*/ 	.word	0x000000ff
        /*04a8*/ 	.word	0x000000c0
        /*04ac*/ 	.short	0x010a
        /*04ae*/ 	.byte	0x06
	.zero		1


	//   ....[60]....
        /*04b0*/ 	.word	0x00003330
        /*04b4*/ 	.word	0x000000ff
        /*04b8*/ 	.word	0x00000000
        /*04bc*/ 	.short	0x010a
        /*04be*/ 	.byte	0x0b
	.zero		1


	//   ....[61]....
        /*04c0*/ 	.word	0x00003460
        /*04c4*/ 	.word	0x000000ff
        /*04c8*/ 	.word	0x00000000
        /*04cc*/ 	.short	0x010a
        /*04ce*/ 	.byte	0x22
	.zero		1


	//   ....[62]....
        /*04d0*/ 	.word	0x00003840
        /*04d4*/ 	.word	0x000000ff
        /*04d8*/ 	.word	0x00000000
        /*04dc*/ 	.short	0x010a
        /*04de*/ 	.byte	0x06
	.zero		1


	//   ....[63]....
        /*04e0*/ 	.word	0x000038d0
        /*04e4*/ 	.word	0x000000ff
        /*04e8*/ 	.word	0x00000000
        /*04ec*/ 	.short	0x010a
        /*04ee*/ 	.byte	0x06
	.zero		1


	//   ....[64]....
        /*04f0*/ 	.word	0x00003960
        /*04f4*/ 	.word	0x000000ff
        /*04f8*/ 	.word	0x00000000
        /*04fc*/ 	.short	0x010a
        /*04fe*/ 	.byte	0x06
	.zero		1


	//   ....[65]....
        /*0500*/ 	.word	0x000039f0
        /*0504*/ 	.word	0x000000ff
        /*0508*/ 	.word	0x00000000
        /*050c*/ 	.short	0x010a
        /*050e*/ 	.byte	0x07
	.zero		1


	//   ....[66]....
        /*0510*/ 	.word	0x00003e30
        /*0514*/ 	.word	0x00000000
        /*0518*/ 	.word	0x00000080
        /*051c*/ 	.short	0x010a
        /*051e*/ 	.byte	0xff
	.zero		1


	//   ....[67]....
        /*0520*/ 	.word	0x00003ef0
        /*0524*/ 	.word	0x00000000
        /*0528*/ 	.word	0x00000000
        /*052c*/ 	.short	0x0101
        /*052e*/ 	.byte	0xff
	.zero		1


	//   ....[68]....
        /*0530*/ 	.word	0x00004210
        /*0534*/ 	.word	0x000000ff
        /*0538*/ 	.word	0x00000078
        /*053c*/ 	.short	0x010a
        /*053e*/ 	.byte	0x07
	.zero		1


	//   ....[69]....
        /*0540*/ 	.word	0x00004430
        /*0544*/ 	.word	0x000000ff
        /*0548*/ 	.word	0x00000058
        /*054c*/ 	.short	0x010a
        /*054e*/ 	.byte	0x0f
	.zero		1


	//   ....[70]....
        /*0550*/ 	.word	0x00004630
        /*0554*/ 	.word	0x000000ff
        /*0558*/ 	.word	0x00000040
        /*055c*/ 	.short	0x010b
        /*055e*/ 	.byte	0x0f
	.zero		1


	//   ....[71]....
        /*0560*/ 	.word	0x00004680
        /*0564*/ 	.word	0x000000ff
        /*0568*/ 	.word	0x00000000
        /*056c*/ 	.short	0x0101
        /*056e*/ 	.byte	0x10
	.zero		1


	//   ....[72]....
        /*0570*/ 	.word	0x000046c0
        /*0574*/ 	.word	0x000000ff
        /*0578*/ 	.word	0x00000058
        /*057c*/ 	.short	0x010a
        /*057e*/ 	.byte	0x0d
	.zero		1


	//   ....[73]....
        /*0580*/ 	.word	0x00004900
        /*0584*/ 	.word	0x000000ff
        /*0588*/ 	.word	0x00000040
        /*058c*/ 	.short	0x010b
        /*058e*/ 	.byte	0x0d
	.zero		1


	//   ....[74]....
        /*0590*/ 	.word	0x00004970
        /*0594*/ 	.word	0x000000ff
        /*0598*/ 	.word	0x00000000
        /*059c*/ 	.short	0x0101
        /*059e*/ 	.byte	0x0f
	.zero		1


	//   ....[75]....
        /*05a0*/ 	.word	0x000049c0
        /*05a4*/ 	.word	0x000000ff
        /*05a8*/ 	.word	0x00000000
        /*05ac*/ 	.short	0x010a
        /*05ae*/ 	.byte	0x04
	.zero		1


	//   ....[76]....
        /*05b0*/ 	.word	0x00004a50
        /*05b4*/ 	.word	0x000000ff
        /*05b8*/ 	.word	0x00000000
        /*05bc*/ 	.short	0x010a
        /*05be*/ 	.byte	0x04
	.zero		1


	//   ....[77]....
        /*05c0*/ 	.word	0x00004af0
        /*05c4*/ 	.word	0x00000000
        /*05c8*/ 	.word	0x00000000
        /*05cc*/ 	.short	0x010a
        /*05ce*/ 	.byte	0xff
	.zero		1


	//   ....[78]....
        /*05d0*/ 	.word	0x00004e30
        /*05d4*/ 	.word	0x00000000
        /*05d8*/ 	.word	0x00000080
        /*05dc*/ 	.short	0x010a
        /*05de*/ 	.byte	0xff
	.zero		1


	//   ....[79]....
        /*05e0*/ 	.word	0x00004f40
        /*05e4*/ 	.word	0x00000000
        /*05e8*/ 	.word	0x00000000
        /*05ec*/ 	.short	0x0101
        /*05ee*/ 	.byte	0xff
	.zero		1


	//   ....[80]....
        /*05f0*/ 	.word	0x000059e0
        /*05f4*/ 	.word	0x00000000
        /*05f8*/ 	.word	0x00000040
        /*05fc*/ 	.short	0x010a
        /*05fe*/ 	.byte	0xff
	.zero		1


	//   ....[81]....
        /*0600*/ 	.word	0x00005a50
        /*0604*/ 	.word	0x00000049
        /*0608*/ 	.word	0x000000a0
        /*060c*/ 	.short	0x010a
        /*060e*/ 	.byte	0xff
	.zero		1


	//   ....[82]....
        /*0610*/ 	.word	0x00005b40
        /*0614*/ 	.word	0x00000000
        /*0618*/ 	.word	0x00000040
        /*061c*/ 	.short	0x010a
        /*061e*/ 	.byte	0xff
	.zero		1


	//   ....[83]....
        /*0620*/ 	.word	0x00005c70
        /*0624*/ 	.word	0x00000049
        /*0628*/ 	.word	0x000000a0
        /*062c*/ 	.short	0x010a
        /*062e*/ 	.byte	0xff
	.zero		1


	//   ....[84]....
        /*0630*/ 	.word	0x00006780
        /*0634*/ 	.word	0x00000000
        /*0638*/ 	.word	0x00000000
        /*063c*/ 	.short	0x0101
        /*063e*/ 	.byte	0xff
	.zero		1


	//   ....[85]....
        /*0640*/ 	.word	0x00006790
        /*0644*/ 	.word	0x00000002
        /*0648*/ 	.word	0x00000040
        /*064c*/ 	.short	0x010a
        /*064e*/ 	.byte	0xff
	.zero		1


	//   ....[86]....
        /*0650*/ 	.word	0x00006860
        /*0654*/ 	.word	0x00000002
        /*0658*/ 	.word	0x00000040
        /*065c*/ 	.short	0x010a
        /*065e*/ 	.byte	0xff
	.zero		1


	//   ....[87]....
        /*0660*/ 	.word	0x00006bd0
        /*0664*/ 	.word	0x000000ff
        /*0668*/ 	.word	0x00000000
        /*066c*/ 	.short	0x0101
        /*066e*/ 	.byte	0x05
	.zero		1


	//   ....[88]....
        /*0670*/ 	.word	0x00007500
        /*0674*/ 	.word	0x00000000
        /*0678*/ 	.word	0x00000000
        /*067c*/ 	.short	0x0101
        /*067e*/ 	.byte	0xff
	.zero		1


	//   ....[89]....
        /*0680*/ 	.word	0x00007770
        /*0684*/ 	.word	0x000000ff
        /*0688*/ 	.word	0x00000000
        /*068c*/ 	.short	0x0101
        /*068e*/ 	.byte	0x04
	.zero		1


	//   ....[90]....
        /*0690*/ 	.word	0x00007790
        /*0694*/ 	.word	0x00000002
        /*0698*/ 	.word	0x000000f0
        /*069c*/ 	.short	0x010a
        /*069e*/ 	.byte	0xff
	.zero		1


	//   ....[91]....
        /*06a0*/ 	.word	0x000077f0
        /*06a4*/ 	.word	0x00000002
        /*06a8*/ 	.word	0x00000020
        /*06ac*/ 	.short	0x010a
        /*06ae*/ 	.byte	0xff
	.zero		1


	//   ....[92]....
        /*06b0*/ 	.word	0x00007850
        /*06b4*/ 	.word	0x00000002
        /*06b8*/ 	.word	0x00000020
        /*06bc*/ 	.short	0x010a
        /*06be*/ 	.byte	0xff
	.zero		1


	//   ....[93]....
        /*06c0*/ 	.word	0x000078a0
        /*06c4*/ 	.word	0x00000002
        /*06c8*/ 	.word	0x00000080
        /*06cc*/ 	.short	0x010a
        /*06ce*/ 	.byte	0xff
	.zero		1


	//   ....[94]....
        /*06d0*/ 	.word	0x00007900
        /*06d4*/ 	.word	0x00000000
        /*06d8*/ 	.word	0x00000000
        /*06dc*/ 	.short	0x010a
        /*06de*/ 	.byte	0xff
	.zero		1


	//   ....[95]....
        /*06e0*/ 	.word	0x00007960
        /*06e4*/ 	.word	0x00000000
        /*06e8*/ 	.word	0x00000000
        /*06ec*/ 	.short	0x010a
        /*06ee*/ 	.byte	0xff
	.zero		1


	//   ....[96]....
        /*06f0*/ 	.word	0x000079c0
        /*06f4*/ 	.word	0x00000000
        /*06f8*/ 	.word	0x00000000
        /*06fc*/ 	.short	0x010a
        /*06fe*/ 	.byte	0xff
	.zero		1


	//   ....[97]....
        /*0700*/ 	.word	0x00007a10
        /*0704*/ 	.word	0x00000000
        /*0708*/ 	.word	0x000000e0
        /*070c*/ 	.short	0x010a
        /*070e*/ 	.byte	0xff
	.zero		1


	//   ....[98]....
        /*0710*/ 	.word	0x00007a70
        /*0714*/ 	.word	0x00000000
        /*0718*/ 	.word	0x00000090
        /*071c*/ 	.short	0x010a
        /*071e*/ 	.byte	0xff
	.zero		1


	//   ....[99]....
        /*0720*/ 	.word	0x00007ac0
        /*0724*/ 	.word	0x00000000
        /*0728*/ 	.word	0x00000080
        /*072c*/ 	.short	0x010a
        /*072e*/ 	.byte	0xff
	.zero		1


	//   ....[100]....
        /*0730*/ 	.word	0x00007b20
        /*0734*/ 	.word	0x00000000
        /*0738*/ 	.word	0x00000090
        /*073c*/ 	.short	0x010a
        /*073e*/ 	.byte	0xff
	.zero		1


	//   ....[101]....
        /*0740*/ 	.word	0x00007b70
        /*0744*/ 	.word	0x00000000
        /*0748*/ 	.word	0x00000080
        /*074c*/ 	.short	0x010a
        /*074e*/ 	.byte	0xff
	.zero		1


	//   ....[102]....
        /*0750*/ 	.word	0x00007bd0
        /*0754*/ 	.word	0x00000002
        /*0758*/ 	.word	0x000000c0
        /*075c*/ 	.short	0x010a
        /*075e*/ 	.byte	0xff
	.zero		1


	//   ....[103]....
        /*0760*/ 	.word	0x00007c30
        /*0764*/ 	.word	0x00000000
        /*0768*/ 	.word	0x00000000
        /*076c*/ 	.short	0x010a
        /*076e*/ 	.byte	0xff
	.zero		1


	//   ....[104]....
        /*0770*/ 	.word	0x00007c90
        /*0774*/ 	.word	0x00000000
        /*0778*/ 	.word	0x00000000
        /*077c*/ 	.short	0x010a
        /*077e*/ 	.byte	0xff
	.zero		1


	//   ....[105]....
        /*0780*/ 	.word	0x00007cf0
        /*0784*/ 	.word	0x00000000
        /*0788*/ 	.word	0x00000000
        /*078c*/ 	.short	0x010a
        /*078e*/ 	.byte	0xff
	.zero		1


	//   ....[106]....
        /*0790*/ 	.word	0x00007d50
        /*0794*/ 	.word	0x00000000
        /*0798*/ 	.word	0x00000000
        /*079c*/ 	.short	0x010a
        /*079e*/ 	.byte	0xff
	.zero		1


	//   ....[107]....
        /*07a0*/ 	.word	0x00007db0
        /*07a4*/ 	.word	0x00000000
        /*07a8*/ 	.word	0x00000000
        /*07ac*/ 	.short	0x010a
        /*07ae*/ 	.byte	0xff
	.zero		1


	//   ....[108]....
        /*07b0*/ 	.word	0x00007e00
        /*07b4*/ 	.word	0x00000000
        /*07b8*/ 	.word	0x00000080
        /*07bc*/ 	.short	0x010a
        /*07be*/ 	.byte	0xff
	.zero		1


	//   ....[109]....
        /*07c0*/ 	.word	0x00007e60
        /*07c4*/ 	.word	0x00000000
        /*07c8*/ 	.word	0x00000078
        /*07cc*/ 	.short	0x010a
        /*07ce*/ 	.byte	0xff
	.zero		1


	//   ....[110]....
        /*07d0*/ 	.word	0x00007ec0
        /*07d4*/ 	.word	0x00000000
        /*07d8*/ 	.word	0x00000058
        /*07dc*/ 	.short	0x010a
        /*07de*/ 	.byte	0xff
	.zero		1


	//   ....[111]....
        /*07e0*/ 	.word	0x00007f20
        /*07e4*/ 	.word	0x00000000
        /*07e8*/ 	.word	0x00000058
        /*07ec*/ 	.short	0x010a
        /*07ee*/ 	.byte	0xff
	.zero		1


	//   ....[112]....
        /*07f0*/ 	.word	0x00007f80
        /*07f4*/ 	.word	0x00000000
        /*07f8*/ 	.word	0x00000000
        /*07fc*/ 	.short	0x010a
        /*07fe*/ 	.byte	0xff
	.zero		1


	//   ....[113]....
        /*0800*/ 	.word	0x00007fe0
        /*0804*/ 	.word	0x00000000
        /*0808*/ 	.word	0x00000000
        /*080c*/ 	.short	0x010a
        /*080e*/ 	.byte	0xff
	.zero		1


	//   ....[114]....
        /*0810*/ 	.word	0x00008030
        /*0814*/ 	.word	0x00000000
        /*0818*/ 	.word	0x00000080
        /*081c*/ 	.short	0x010a
        /*081e*/ 	.byte	0xff
	.zero		1


	//   ....[115]....
        /*0820*/ 	.word	0x00008080
        /*0824*/ 	.word	0x00000000
        /*0828*/ 	.word	0x00000040
        /*082c*/ 	.short	0x010a
        /*082e*/ 	.byte	0xff
	.zero		1


	//   ....[116]....
        /*0830*/ 	.word	0x000080d0
        /*0834*/ 	.word	0x00000049
        /*0838*/ 	.word	0x000000a0
        /*083c*/ 	.short	0x010a
        /*083e*/ 	.byte	0xff
	.zero		1


	//   ....[117]....
        /*0840*/ 	.word	0x00008120
        /*0844*/ 	.word	0x00000002
        /*0848*/ 	.word	0x00000040
        /*084c*/ 	.short	0x010a
        /*084e*/ 	.byte	0xff
	.zero		1


	//----- nvinfo : EIATTR_NUM_MBARRIERS
	.align		4
.L_47:
        /*0850*/ 	.byte	0x03, 0x38
        /*0852*/ 	.short	0x0020


	//----- nvinfo : EIATTR_EXIT_INSTR_OFFSETS
	.align		4
        /*0854*/ 	.byte	0x04, 0x1c
        /*0856*/ 	.short	(.L_49 - .L_48)


	//   ....[0]....
.L_48:
        /*0858*/ 	.word	0x00002640


	//   ....[1]....
        /*085c*/ 	.word	0x00002b30


	//   ....[2]....
        /*0860*/ 	.word	0x00002b90


	//   ....[3]....
        /*0864*/ 	.word	0x00003c50


	//   ....[4]....
        /*0868*/ 	.word	0x00004b20


	//   ....[5]....
        /*086c*/ 	.word	0x00004b60


	//   ....[6]....
        /*0870*/ 	.word	0x00007660


	//   ....[7]....
        /*0874*/ 	.word	0x000076e0


	//   ....[8]....
        /*0878*/ 	.word	0x00007710


	//   ....[9]....
        /*087c*/ 	.word	0x00007780


	//----- nvinfo : EIATTR_MAX_THREADS
	.align		4
.L_49:
        /*0880*/ 	.byte	0x04, 0x05
        /*0882*/ 	.short	(.L_51 - .L_50)
.L_50:
        /*0884*/ 	.word	0x00000100
        /*0888*/ 	.word	0x00000001
        /*088c*/ 	.word	0x00000001


	//----- nvinfo : EIATTR_CRS_STACK_SIZE
	.align		4
.L_51:
        /*0890*/ 	.byte	0x04, 0x1e
        /*0892*/ 	.short	(.L_53 - .L_52)
.L_52:
        /*0894*/ 	.word	0x00000000


	//----- nvinfo : EIATTR_CBANK_PARAM_SIZE
	.align		4
.L_53:
        /*0898*/ 	.byte	0x03, 0x19
        /*089a*/ 	.short	0x0800


	//----- nvinfo : EIATTR_PARAM_CBANK
	.align		4
        /*089c*/ 	.byte	0x04, 0x0a
        /*089e*/ 	.short	(.L_55 - .L_54)
	.align		4
.L_54:
        /*08a0*/ 	.word	index@(.nv.constant0._ZN7cutlass13device_kernelINS_4gemm6kernel13GemmUniversalIN4cute5tupleIJiiiiEEENS1_10collective13CollectiveMmaINS1_35MainloopSm100TmaUmmaWarpSpecializedILi4ELi2ELi4ENS5_IJNS4_1CILi1EEESB_SB_EEEEENS5_IJNSA_ILi128EEENSA_ILi64EEESE_EEENS_10bfloat16_tENS5_IJlSB_lEEESH_SI_NS4_8TiledMMAINS4_8MMA_AtomIJNS4_20SM100_MMA_F16BF16_SSISH_SH_fLi128ELi64ELNS4_4UMMA5MajorE0ELSN_0ELNSM_7ScaleInE0ELSO_0EEEEEENS4_6LayoutISC_NS5_IJNSA_ILi0EEESS_SS_EEEEENS5_IJNS4_10UnderscoreESV_SV_EEEEENS4_13SM90_TMA_LOADENS4_14ComposedLayoutINS4_7SwizzleILi3ELi4ELi3EEENS4_18smem_ptr_flag_bitsILi16EEENSR_INS5_IJNSA_ILi8EEESF_EEENS5_IJSF_SB_EEEEEEEvNS4_8identityESY_S18_vS19_EENS_8epilogue10collective18CollectiveEpilogueINS1B_23Sm100TmaWarpSpecializedILi3ELi2ELi32ELb1ELb0EEEJSG_NS5_IJNSR_ISE_SB_EENSR_INSA_ILi32EEESB_EEEEESH_SI_SH_SI_NS1B_6fusion15FusionCallbacksIS1F_NS1K_17LinearCombinationISH_fSH_fLNS_15FloatRoundStyleE2EEESG_S1J_JEEENS4_5SM1004TMEM4LOAD26SM100_TMEM_LOAD_32dp32b32xESY_NSZ_INS10_ILi2ELi4ELi3EEES13_NSR_INS5_IJS14_S1H_EEENS5_IJS1H_SB_EEEEEEENS4_39AutoVectorizingCopyWithAssumedAlignmentILi128EEENS4_14SM90_TMA_STOREES1Y_S20_S20_EEEvvEEEEvNT_6ParamsE)
        /*08a4*/ 	.short	0x0380
        /*08a6*/ 	.short	0x0800


	//----- nvinfo : EIATTR_SW_WAR
	.align		4
.L_55:
        /*08a8*/ 	.byte	0x04, 0x36
        /*08aa*/ 	.short	(.L_57 - .L_56)
.L_56:
        /*08ac*/ 	.word	0x00000008
.L_57:


//--------------------- .nv.callgraph             --------------------------
	.section	.nv.callgraph,"",@"SHT_CUDA_CALLGRAPH"
	.align	4
	.sectionentsize	8
	.align		4
        /*0000*/ 	.word	0x00000000
	.align		4
        /*0004*/ 	.word	0xffffffff
	.align		4
        /*0008*/ 	.word	index@(_ZN7cutlass13device_kernelINS_4gemm6kernel13GemmUniversalIN4cute5tupleIJiiiiEEENS1_10collective13CollectiveMmaINS1_35MainloopSm100TmaUmmaWarpSpecializedILi4ELi2ELi4ENS5_IJNS4_1CILi1EEESB_SB_EEEEENS5_IJNSA_ILi128EEENSA_ILi64EEESE_EEENS_10bfloat16_tENS5_IJlSB_lEEESH_SI_NS4_8TiledMMAINS4_8MMA_AtomIJNS4_20SM100_MMA_F16BF16_SSISH_SH_fLi128ELi64ELNS4_4UMMA5MajorE0ELSN_0ELNSM_7ScaleInE0ELSO_0EEEEEENS4_6LayoutISC_NS5_IJNSA_ILi0EEESS_SS_EEEEENS5_IJNS4_10UnderscoreESV_SV_EEEEENS4_13SM90_TMA_LOADENS4_14ComposedLayoutINS4_7SwizzleILi3ELi4ELi3EEENS4_18smem_ptr_flag_bitsILi16EEENSR_INS5_IJNSA_ILi8EEESF_EEENS5_IJSF_SB_EEEEEEEvNS4_8identityESY_S18_vS19_EENS_8epilogue10collective18CollectiveEpilogueINS1B_23Sm100TmaWarpSpecializedILi3ELi2ELi32ELb1ELb0EEEJSG_NS5_IJNSR_ISE_SB_EENSR_INSA_ILi32EEESB_EEEEESH_SI_SH_SI_NS1B_6fusion15FusionCallbacksIS1F_NS1K_17LinearCombinationISH_fSH_fLNS_15FloatRoundStyleE2EEESG_S1J_JEEENS4_5SM1004TMEM4LOAD26SM100_TMEM_LOAD_32dp32b32xESY_NSZ_INS10_ILi2ELi4ELi3EEES13_NSR_INS5_IJS14_S1H_EEENS5_IJS1H_SB_EEEEEEENS4_39AutoVectorizingCopyWithAssumedAlignmentILi128EEENS4_14SM90_TMA_STOREES1Y_S20_S20_EEEvvEEEEvNT_6ParamsE)
	.align		4
        /*000c*/ 	.word	index@(__assertfail)
	.align		4
        /*0010*/ 	.word	0x00000000
	.align		4
        /*0014*/ 	.word	0xfffffffe
	.align		4
        /*0018*/ 	.word	0x00000000
	.align		4
        /*001c*/ 	.word	0xfffffffd
	.align		4
        /*0020*/ 	.word	0x00000000
	.align		4
        /*0024*/ 	.word	0xfffffffc


//--------------------- .nv.constant4             --------------------------
	.section	.nv.constant4,"a",@progbits
	.align	8
	.align		8
.nv.constant4:
        /*0000*/ 	.dword	__assertfail
	.align		8
        /*0008*/ 	.dword	__unnamed_1
	.align		8
        /*0010*/ 	.dword	__unnamed_2
	.align		8
        /*0018*/ 	.dword	_ZN39_INTERNAL_a5088d25_4_k_cu_d3f98593_73314cuda3std3__45__cpo5beginE
	.align		8
        /*0020*/ 	.dword	_ZN39_INTERNAL_a5088d25_4_k_cu_d3f98593_73314cuda3std3__45__cpo3endE
	.align		8
        /*0028*/ 	.dword	_ZN39_INTERNAL_a5088d25_4_k_cu_d3f98593_73314cuda3std3__45__cpo6cbeginE
	.align		8
        /*0030*/ 	.dword	_ZN39_INTERNAL_a5088d25_4_k_cu_d3f98593_73314cuda3std3__45__cpo4cendE
	.align		8
        /*0038*/ 	.dword	_ZN39_INTERNAL_a5088d25_4_k_cu_d3f98593_73314cuda3std3__441_GLOBAL__N__a5088d25_4_k_cu_d3f98593_73316ignoreE
	.align		8
        /*0040*/ 	.dword	_ZN39_INTERNAL_a5088d25_4_k_cu_d3f98593_73314cuda3std3__419piecewise_constructE
	.align		8
        /*0048*/ 	.dword	_ZN39_INTERNAL_a5088d25_4_k_cu_d3f98593_73314cuda3std3__48in_placeE
	.align		8
        /*0050*/ 	.dword	_ZN39_INTERNAL_a5088d25_4_k_cu_d3f98593_73314cuda3std6ranges3__45__cpo4swapE
	.align		8
        /*0058*/ 	.dword	_ZN39_INTERNAL_a5088d25_4_k_cu_d3f98593_73314cuda3std6ranges3__45__cpo9iter_moveE
	.align		8
        /*0060*/ 	.dword	_ZN39_INTERNAL_a5088d25_4_k_cu_d3f98593_73314cute7productE
	.align		8
        /*0068*/ 	.dword	_ZN39_INTERNAL_a5088d25_4_k_cu_d3f98593_73314cute1_E
	.align		8
        /*0070*/ 	.dword	$str$25
	.align		8
        /*0078*/ 	.dword	$str$26
	.align		8
        /*0080*/ 	.dword	$str$27
	.align		8
        /*0088*/ 	.dword	$str$28


//--------------------- .text._ZN7cutlass13device_kernelINS_4gemm6kernel13GemmUniversalIN4cute5tupleIJiiiiEEENS1_10collective13CollectiveMmaINS1_35MainloopSm100TmaUmmaWarpSpecializedILi4ELi2ELi4ENS5_IJNS4_1CILi1EEESB_SB_EEEEENS5_IJNSA_ILi128EEENSA_ILi64EEESE_EEENS_10bfloat16_tENS5_IJlSB_lEEESH_SI_NS4_8TiledMMAINS4_8MMA_AtomIJNS4_20SM100_MMA_F16BF16_SSISH_SH_fLi128ELi64ELNS4_4UMMA5MajorE0ELSN_0ELNSM_7ScaleInE0ELSO_0EEEEEENS4_6LayoutISC_NS5_IJNSA_ILi0EEESS_SS_EEEEENS5_IJNS4_10UnderscoreESV_SV_EEEEENS4_13SM90_TMA_LOADENS4_14ComposedLayoutINS4_7SwizzleILi3ELi4ELi3EEENS4_18smem_ptr_flag_bitsILi16EEENSR_INS5_IJNSA_ILi8EEESF_EEENS5_IJSF_SB_EEEEEEEvNS4_8identityESY_S18_vS19_EENS_8epilogue10collective18CollectiveEpilogueINS1B_23Sm100TmaWarpSpecializedILi3ELi2ELi32ELb1ELb0EEEJSG_NS5_IJNSR_ISE_SB_EENSR_INSA_ILi32EEESB_EEEEESH_SI_SH_SI_NS1B_6fusion15FusionCallbacksIS1F_NS1K_17LinearCombinationISH_fSH_fLNS_15FloatRoundStyleE2EEESG_S1J_JEEENS4_5SM1004TMEM4LOAD26SM100_TMEM_LOAD_32dp32b32xESY_NSZ_INS10_ILi2ELi4ELi3EEES13_NSR_INS5_IJS14_S1H_EEENS5_IJS1H_SB_EEEEEEENS4_39AutoVectorizingCopyWithAssumedAlignmentILi128EEENS4_14SM90_TMA_STOREES1Y_S20_S20_EEEvvEEEEvNT_6ParamsE --------------------------
	.section	.text._ZN7cutlass13device_kernelINS_4gemm6kernel13GemmUniversalIN4cute5tupleIJiiiiEEENS1_10collective13CollectiveMmaINS1_35MainloopSm100TmaUmmaWarpSpecializedILi4ELi2ELi4ENS5_IJNS4_1CILi1EEESB_SB_EEEEENS5_IJNSA_ILi128EEENSA_ILi64EEESE_EEENS_10bfloat16_tENS5_IJlSB_lEEESH_SI_NS4_8TiledMMAINS4_8MMA_AtomIJNS4_20SM100_MMA_F16BF16_SSISH_SH_fLi128ELi64ELNS4_4UMMA5MajorE0ELSN_0ELNSM_7ScaleInE0ELSO_0EEEEEENS4_6LayoutISC_NS5_IJNSA_ILi0EEESS_SS_EEEEENS5_IJNS4_10UnderscoreESV_SV_EEEEENS4_13SM90_TMA_LOADENS4_14ComposedLayoutINS4_7SwizzleILi3ELi4ELi3EEENS4_18smem_ptr_flag_bitsILi16EEENSR_INS5_IJNSA_ILi8EEESF_EEENS5_IJSF_SB_EEEEEEEvNS4_8identityESY_S18_vS19_EENS_8epilogue10collective18CollectiveEpilogueINS1B_23Sm100TmaWarpSpecializedILi3ELi2ELi32ELb1ELb0EEEJSG_NS5_IJNSR_ISE_SB_EENSR_INSA_ILi32EEESB_EEEEESH_SI_SH_SI_NS1B_6fusion15FusionCallbacksIS1F_NS1K_17LinearCombinationISH_fSH_fLNS_15FloatRoundStyleE2EEESG_S1J_JEEENS4_5SM1004TMEM4LOAD26SM100_TMEM_LOAD_32dp32b32xESY_NSZ_INS10_ILi2ELi4ELi3EEES13_NSR_INS5_IJS14_S1H_EEENS5_IJS1H_SB_EEEEEEENS4_39AutoVectorizingCopyWithAssumedAlignmentILi128EEENS4_14SM90_TMA_STOREES1Y_S20_S20_EEEvvEEEEvNT_6ParamsE,"ax",@progbits
	.align	128
.text._ZN7cutlass13device_kernelINS_4gemm6kernel13GemmUniversalIN4cute5tupleIJiiiiEEENS1_10collective13CollectiveMmaINS1_35MainloopSm100TmaUmmaWarpSpecializedILi4ELi2ELi4ENS5_IJNS4_1CILi1EEESB_SB_EEEEENS5_IJNSA_ILi128EEENSA_ILi64EEESE_EEENS_10bfloat16_tENS5_IJlSB_lEEESH_SI_NS4_8TiledMMAINS4_8MMA_AtomIJNS4_20SM100_MMA_F16BF16_SSISH_SH_fLi128ELi64ELNS4_4UMMA5MajorE0ELSN_0ELNSM_7ScaleInE0ELSO_0EEEEEENS4_6LayoutISC_NS5_IJNSA_ILi0EEESS_SS_EEEEENS5_IJNS4_10UnderscoreESV_SV_EEEEENS4_13SM90_TMA_LOADENS4_14ComposedLayoutINS4_7SwizzleILi3ELi4ELi3EEENS4_18smem_ptr_flag_bitsILi16EEENSR_INS5_IJNSA_ILi8EEESF_EEENS5_IJSF_SB_EEEEEEEvNS4_8identityESY_S18_vS19_EENS_8epilogue10collective18CollectiveEpilogueINS1B_23Sm100TmaWarpSpecializedILi3ELi2ELi32ELb1ELb0EEEJSG_NS5_IJNSR_ISE_SB_EENSR_INSA_ILi32EEESB_EEEEESH_SI_SH_SI_NS1B_6fusion15FusionCallbacksIS1F_NS1K_17LinearCombinationISH_fSH_fLNS_15FloatRoundStyleE2EEESG_S1J_JEEENS4_5SM1004TMEM4LOAD26SM100_TMEM_LOAD_32dp32b32xESY_NSZ_INS10_ILi2ELi4ELi3EEES13_NSR_INS5_IJS14_S1H_EEENS5_IJS1H_SB_EEEEEEENS4_39AutoVectorizingCopyWithAssumedAlignmentILi128EEENS4_14SM90_TMA_STOREES1Y_S20_S20_EEEvvEEEEvNT_6ParamsE:
        .type           _ZN7cutlass13device_kernelINS_4gemm6kernel13GemmUniversalIN4cute5tupleIJiiiiEEENS1_10collective13CollectiveMmaINS1_35MainloopSm100TmaUmmaWarpSpecializedILi4ELi2ELi4ENS5_IJNS4_1CILi1EEESB_SB_EEEEENS5_IJNSA_ILi128EEENSA_ILi64EEESE_EEENS_10bfloat16_tENS5_IJlSB_lEEESH_SI_NS4_8TiledMMAINS4_8MMA_AtomIJNS4_20SM100_MMA_F16BF16_SSISH_SH_fLi128ELi64ELNS4_4UMMA5MajorE0ELSN_0ELNSM_7ScaleInE0ELSO_0EEEEEENS4_6LayoutISC_NS5_IJNSA_ILi0EEESS_SS_EEEEENS5_IJNS4_10UnderscoreESV_SV_EEEEENS4_13SM90_TMA_LOADENS4_14ComposedLayoutINS4_7SwizzleILi3ELi4ELi3EEENS4_18smem_ptr_flag_bitsILi16EEENSR_INS5_IJNSA_ILi8EEESF_EEENS5_IJSF_SB_EEEEEEEvNS4_8identityESY_S18_vS19_EENS_8epilogue10collective18CollectiveEpilogueINS1B_23Sm100TmaWarpSpecializedILi3ELi2ELi32ELb1ELb0EEEJSG_NS5_IJNSR_ISE_SB_EENSR_INSA_ILi32EEESB_EEEEESH_SI_SH_SI_NS1B_6fusion15FusionCallbacksIS1F_NS1K_17LinearCombinationISH_fSH_fLNS_15FloatRoundStyleE2EEESG_S1J_JEEENS4_5SM1004TMEM4LOAD26SM100_TMEM_LOAD_32dp32b32xESY_NSZ_INS10_ILi2ELi4ELi3EEES13_NSR_INS5_IJS14_S1H_EEENS5_IJS1H_SB_EEEEEEENS4_39AutoVectorizingCopyWithAssumedAlignmentILi128EEENS4_14SM90_TMA_STOREES1Y_S20_S20_EEEvvEEEEvNT_6ParamsE,@function
        .size           _ZN7cutlass13device_kernelINS_4gemm6kernel13GemmUniversalIN4cute5tupleIJiiiiEEENS1_10collective13CollectiveMmaINS1_35MainloopSm100TmaUmmaWarpSpecializedILi4ELi2ELi4ENS5_IJNS4_1CILi1EEESB_SB_EEEEENS5_IJNSA_ILi128EEENSA_ILi64EEESE_EEENS_10bfloat16_tENS5_IJlSB_lEEESH_SI_NS4_8TiledMMAINS4_8MMA_AtomIJNS4_20SM100_MMA_F16BF16_SSISH_SH_fLi128ELi64ELNS4_4UMMA5MajorE0ELSN_0ELNSM_7ScaleInE0ELSO_0EEEEEENS4_6LayoutISC_NS5_IJNSA_ILi0EEESS_SS_EEEEENS5_IJNS4_10UnderscoreESV_SV_EEEEENS4_13SM90_TMA_LOADENS4_14ComposedLayoutINS4_7SwizzleILi3ELi4ELi3EEENS4_18smem_ptr_flag_bitsILi16EEENSR_INS5_IJNSA_ILi8EEESF_EEENS5_IJSF_SB_EEEEEEEvNS4_8identityESY_S18_vS19_EENS_8epilogue10collective18CollectiveEpilogueINS1B_23Sm100TmaWarpSpecializedILi3ELi2ELi32ELb1ELb0EEEJSG_NS5_IJNSR_ISE_SB_EENSR_INSA_ILi32EEESB_EEEEESH_SI_SH_SI_NS1B_6fusion15FusionCallbacksIS1F_NS1K_17LinearCombinationISH_fSH_fLNS_15FloatRoundStyleE2EEESG_S1J_JEEENS4_5SM1004TMEM4LOAD26SM100_TMEM_LOAD_32dp32b32xESY_NSZ_INS10_ILi2ELi4ELi3EEES13_NSR_INS5_IJS14_S1H_EEENS5_IJS1H_SB_EEEEEEENS4_39AutoVectorizingCopyWithAssumedAlignmentILi128EEENS4_14SM90_TMA_STOREES1Y_S20_S20_EEEvvEEEEvNT_6ParamsE,(.L_x_154 - _ZN7cutlass13device_kernelINS_4gemm6kernel13GemmUniversalIN4cute5tupleIJiiiiEEENS1_10collective13CollectiveMmaINS1_35MainloopSm100TmaUmmaWarpSpecializedILi4ELi2ELi4ENS5_IJNS4_1CILi1EEESB_SB_EEEEENS5_IJNSA_ILi128EEENSA_ILi64EEESE_EEENS_10bfloat16_tENS5_IJlSB_lEEESH_SI_NS4_8TiledMMAINS4_8MMA_AtomIJNS4_20SM100_MMA_F16BF16_SSISH_SH_fLi128ELi64ELNS4_4UMMA5MajorE0ELSN_0ELNSM_7ScaleInE0ELSO_0EEEEEENS4_6LayoutISC_NS5_IJNSA_ILi0EEESS_SS_EEEEENS5_IJNS4_10UnderscoreESV_SV_EEEEENS4_13SM90_TMA_LOADENS4_14ComposedLayoutINS4_7SwizzleILi3ELi4ELi3EEENS4_18smem_ptr_flag_bitsILi16EEENSR_INS5_IJNSA_ILi8EEESF_EEENS5_IJSF_SB_EEEEEEEvNS4_8identityESY_S18_vS19_EENS_8epilogue10collective18CollectiveEpilogueINS1B_23Sm100TmaWarpSpecializedILi3ELi2ELi32ELb1ELb0EEEJSG_NS5_IJNSR_ISE_SB_EENSR_INSA_ILi32EEESB_EEEEESH_SI_SH_SI_NS1B_6fusion15FusionCallbacksIS1F_NS1K_17LinearCombinationISH_fSH_fLNS_15FloatRoundStyleE2EEESG_S1J_JEEENS4_5SM1004TMEM4LOAD26SM100_TMEM_LOAD_32dp32b32xESY_NSZ_INS10_ILi2ELi4ELi3EEES13_NSR_INS5_IJS14_S1H_EEENS5_IJS1H_SB_EEEEEEENS4_39AutoVectorizingCopyWithAssumedAlignmentILi128EEENS4_14SM90_TMA_STOREES1Y_S20_S20_EEEvvEEEEvNT_6ParamsE)
        .other          _ZN7cutlass13device_kernelINS_4gemm6kernel13GemmUniversalIN4cute5tupleIJiiiiEEENS1_10collective13CollectiveMmaINS1_35MainloopSm100TmaUmmaWarpSpecializedILi4ELi2ELi4ENS5_IJNS4_1CILi1EEESB_SB_EEEEENS5_IJNSA_ILi128EEENSA_ILi64EEESE_EEENS_10bfloat16_tENS5_IJlSB_lEEESH_SI_NS4_8TiledMMAINS4_8MMA_AtomIJNS4_20SM100_MMA_F16BF16_SSISH_SH_fLi128ELi64ELNS4_4UMMA5MajorE0ELSN_0ELNSM_7ScaleInE0ELSO_0EEEEEENS4_6LayoutISC_NS5_IJNSA_ILi0EEESS_SS_EEEEENS5_IJNS4_10UnderscoreESV_SV_EEEEENS4_13SM90_TMA_LOADENS4_14ComposedLayoutINS4_7SwizzleILi3ELi4ELi3EEENS4_18smem_ptr_flag_bitsILi16EEENSR_INS5_IJNSA_ILi8EEESF_EEENS5_IJSF_SB_EEEEEEEvNS4_8identityESY_S18_vS19_EENS_8epilogue10collective18CollectiveEpilogueINS1B_23Sm100TmaWarpSpecializedILi3ELi2ELi32ELb1ELb0EEEJSG_NS5_IJNSR_ISE_SB_EENSR_INSA_ILi32EEESB_EEEEESH_SI_SH_SI_NS1B_6fusion15FusionCallbacksIS1F_NS1K_17LinearCombinationISH_fSH_fLNS_15FloatRoundStyleE2EEESG_S1J_JEEENS4_5SM1004TMEM4LOAD26SM100_TMEM_LOAD_32dp32b32xESY_NSZ_INS10_ILi2ELi4ELi3EEES13_NSR_INS5_IJS14_S1H_EEENS5_IJS1H_SB_EEEEEEENS4_39AutoVectorizingCopyWithAssumedAlignmentILi128EEENS4_14SM90_TMA_STOREES1Y_S20_S20_EEEvvEEEEvNT_6ParamsE,@"STO_CUDA_ENTRY STV_DEFAULT"
_ZN7cutlass13device_kernelINS_4gemm6kernel13GemmUniversalIN4cute5tupleIJiiiiEEENS1_10collective13CollectiveMmaINS1_35MainloopSm100TmaUmmaWarpSpecializedILi4ELi2ELi4ENS5_IJNS4_1CILi1EEESB_SB_EEEEENS5_IJNSA_ILi128EEENSA_ILi64EEESE_EEENS_10bfloat16_tENS5_IJlSB_lEEESH_SI_NS4_8TiledMMAINS4_8MMA_AtomIJNS4_20SM100_MMA_F16BF16_SSISH_SH_fLi128ELi64ELNS4_4UMMA5MajorE0ELSN_0ELNSM_7ScaleInE0ELSO_0EEEEEENS4_6LayoutISC_NS5_IJNSA_ILi0EEESS_SS_EEEEENS5_IJNS4_10UnderscoreESV_SV_EEEEENS4_13SM90_TMA_LOADENS4_14ComposedLayoutINS4_7SwizzleILi3ELi4ELi3EEENS4_18smem_ptr_flag_bitsILi16EEENSR_INS5_IJNSA_ILi8EEESF_EEENS5_IJSF_SB_EEEEEEEvNS4_8identityESY_S18_vS19_EENS_8epilogue10collective18CollectiveEpilogueINS1B_23Sm100TmaWarpSpecializedILi3ELi2ELi32ELb1ELb0EEEJSG_NS5_IJNSR_ISE_SB_EENSR_INSA_ILi32EEESB_EEEEESH_SI_SH_SI_NS1B_6fusion15FusionCallbacksIS1F_NS1K_17LinearCombinationISH_fSH_fLNS_15FloatRoundStyleE2EEESG_S1J_JEEENS4_5SM1004TMEM4LOAD26SM100_TMEM_LOAD_32dp32b32xESY_NSZ_INS10_ILi2ELi4ELi3EEES13_NSR_INS5_IJS14_S1H_EEENS5_IJS1H_SB_EEEEEEENS4_39AutoVectorizingCopyWithAssumedAlignmentILi128EEENS4_14SM90_TMA_STOREES1Y_S20_S20_EEEvvEEEEvNT_6ParamsE:
[----:B------:R-:W1:Y:S01]  /*0000*/  LDC R1, c[0x0][0x37c] ;  /* 0x0000df00ff017b82 */ /* 0x000e620000000800 */
[----:B------:R-:W2:Y:S01]  /*0010*/  S2R R93, SR_TID.X ;  /* 0x00000000005d7919 */ /* 0x000ea20000002100 */
[----:B------:R-:W3:Y:S01]  /*0020*/  LDCU.64 UR4, c[0x0][0x890] ;  /* 0x00011200ff0477ac */ /* 0x000ee20008000a00 */
[----:B------:R-:W-:Y:S02]  /*0030*/  PRMT R88, RZ, 0x7610, R88 ;  /* 0x00007610ff587816 */ /* 0x000fe40000000058 */
[----:B------:R-:W-:Y:S01]  /*0040*/  ELECT P5, URZ, PT ;  /* 0x0000000000ff782f */ /* 0x000fe200038a0000 */
[----:B------:R-:W4:Y:S01]  /*0050*/  LDCU.64 UR46, c[0x0][0x358] ;  /* 0x00006b00ff2e77ac */ /* 0x000f220008000a00 */
[----:B---3--:R-:W-:-:S04]  /*0060*/  UISETP.NE.U32.AND UP0, UPT, UR4, URZ, UPT ;  /* 0x000000ff0400728c */ /* 0x008fc8000bf05070 */
[----:B------:R-:W-:Y:S01]  /*0070*/  UISETP.NE.AND.EX UP0, UPT, UR5, URZ, UPT, UP0 ;  /* 0x000000ff0500728c */ /* 0x000fe2000bf05300 */
[----:B--2---:R-:W-:-:S05]  /*0080*/  SHF.R.U32.HI R92, RZ, 0x5, R93 ;  /* 0x00000005ff5c7819 */ /* 0x004fca000001165d */
[----:B------:R-:W2:Y:S02]  /*0090*/  SHFL.IDX PT, R0, R92, RZ, 0x1f ;  /* 0x00001fff5c007589 */ /* 0x000ea400000e0000 */
[----:B--2---:R-:W-:Y:S01]  /*00a0*/  R2UR UR8, R0 ;  /* 0x00000000000872ca */ /* 0x004fe200000e0000 */
[----:B-1--4-:R-:W-:-:S14]  /*00b0*/  BRA.U UP0, `(.L_x_0) ;  /* 0x00000001002c7547 */ /* 0x012fdc000b800000 */
[----:B------:R-:W1:Y:S02]  /*00c0*/  LDCU.64 UR6, c[0x0][0x888] ;  /* 0x00011100ff0677ac */ /* 0x000e640008000a00 */
[----:B-1----:R-:W-:-:S04]  /*00d0*/  UISETP.NE.U32.AND UP0, UPT, UR6, URZ, UPT ;  /* 0x000000ff0600728c */ /* 0x002fc8000bf05070 */
[----:B------:R-:W-:-:S09]  /*00e0*/  UISETP.NE.AND.EX UP0, UPT, UR7, URZ, UPT, UP0 ;  /* 0x000000ff0700728c */ /* 0x000fd2000bf05300 */
[----:B------:R-:W-:Y:S05]  /*00f0*/  BRA.U !UP0, `(.L_x_1) ;  /* 0x0000000108107547 */ /* 0x000fea000b800000 */
[----:B------:R-:W1:Y:S02]  /*0100*/  LDC.64 R2, c[0x0][0x888] ;  /* 0x00022200ff027b82 */ /* 0x000e640000000a00 */
[----:B-1----:R1:W5:Y:S01]  /*0110*/  LDG.E R49, desc[UR46][R2.64] ;  /* 0x0000002e02317981 */ /* 0x002362000c1e1900 */
[----:B------:R-:W-:Y:S01]  /*0120*/  HFMA2 R88, -RZ, RZ, 0, 5.9604644775390625e-08 ;  /* 0x00000001ff587431 */ /* 0x000fe200000001ff */
[----:B------:R-:W-:Y:S05]  /*0130*/  BRA `(.L_x_0) ;  /* 0x00000000000c7947 */ /* 0x000fea0003800000 */
.L_x_1:
[----:B------:R-:W1:Y:S01]  /*0140*/  LDCU UR6, c[0x0][0x880] ;  /* 0x00011000ff0677ac */ /* 0x000e620008000800 */
[----:B------:R-:W-:Y:S01]  /*0150*/  HFMA2 R88, -RZ, RZ, 0, 5.9604644775390625e-08 ;  /* 0x00000001ff587431 */ /* 0x000fe200000001ff */
[----:B-1----:R-:W-:-:S07]  /*0160*/  MOV R49, UR6 ;  /* 0x0000000600317c02 */ /* 0x002fce0008000f00 */
.L_x_0:
[----:B------:R-:W2:Y:S02]  /*0170*/  LDCU.64 UR6, c[0x0][0x8b0] ;  /* 0x00011600ff0677ac */ /* 0x000ea40008000a00 */
[----:B--2---:R-:W-:-:S04]  /*0180*/  UISETP.NE.U32.AND UP0, UPT, UR6, URZ, UPT ;  /* 0x000000ff0600728c */ /* 0x004fc8000bf05070 */
[----:B------:R-:W-:-:S09]  /*0190*/  UISETP.NE.AND.EX UP0, UPT, UR7, URZ, UPT, UP0 ;  /* 0x000000ff0700728c */ /* 0x000fd2000bf05300 */
[----:B------:R-:W-:Y:S05]  /*01a0*/  BRA.U UP0, `(.L_x_2) ;  /* 0x0000000100247547 */ /* 0x000fea000b800000 */
[----:B------:R-:W2:Y:S02]  /*01b0*/  LDCU.64 UR6, c[0x0][0x8a8] ;  /* 0x00011500ff0677ac */ /* 0x000ea40008000a00 */
[----:B--2---:R-:W-:-:S04]  /*01c0*/  UISETP.NE.U32.AND UP0, UPT, UR6, URZ, UPT ;  /* 0x000000ff0600728c */ /* 0x004fc8000bf05070 */
[----:B------:R-:W-:-:S09]  /*01d0*/  UISETP.NE.AND.EX UP0, UPT, UR7, URZ, UPT, UP0 ;  /* 0x000000ff0700728c */ /* 0x000fd2000bf05300 */
[----:B------:R-:W-:Y:S05]  /*01e0*/  BRA.U !UP0, `(.L_x_3) ;  /* 0x00000001080c7547 */ /* 0x000fea000b800000 */
[----:B-1----:R-:W1:Y:S02]  /*01f0*/  LDC.64 R2, c[0x0][0x8a8] ;  /* 0x00022a00ff027b82 */ /* 0x002e640000000a00 */
[----:B-1----:R2:W5:Y:S01]  /*0200*/  LDG.E R47, desc[UR46][R2.64] ;  /* 0x0000002e022f7981 */ /* 0x002562000c1e1900 */
[----:B------:R-:W-:Y:S05]  /*0210*/  BRA `(.L_x_2) ;  /* 0x0000000000087947 */ /* 0x000fea0003800000 */
.L_x_3:
[----:B------:R-:W2:Y:S02]  /*0220*/  LDCU UR6, c[0x0][0x8a0] ;  /* 0x00011400ff0677ac */ /* 0x000ea40008000800 */
[----:B--2---:R-:W-:Y:S02]  /*0230*/  MOV R47, UR6 ;  /* 0x00000006002f7c02 */ /* 0x004fe40008000f00 */
.L_x_2:
[----:B------:R-:W-:Y:S01]  /*0240*/  IMAD.U32 R0, RZ, RZ, UR8 ;  /* 0x00000008ff007e24 */ /* 0x000fe2000f8e00ff */
[----:B------:R-:W-:Y:S04]  /*0250*/  BSSY.RECONVERGENT B0, `(.L_x_4) ;  /* 0x000000c000007945 */ /* 0x000fe80003800200 */
[C---:B------:R-:W-:Y:S02]  /*0260*/  ISETP.NE.OR P1, PT, R0.reuse, 0x1, !P5 ;  /* 0x000000010000780c */ /* 0x040fe40006f25670 */
[----:B------:R-:W-:-:S11]  /*0270*/  ISETP.NE.OR P0, PT, R0, 0x3, !P5 ;  /* 0x000000030000780c */ /* 0x000fd60006f05670 */
[----:B------:R-:W-:Y:S05]  /*0280*/  @P1 BRA `(.L_x_5) ;  /* 0x0000000000201947 */ /* 0x000fea0003800000 */
[----:B------:R-:W3:Y:S02]  /*0290*/  LDCU.64 UR6, c[0x0][0x348] ;  /* 0x00006900ff0677ac */ /* 0x000ee40008000a00 */
[----:B---3--:R-:W-:Y:S02]  /*02a0*/  UIADD3 UR10, UP1, UPT, UR6, 0x80, URZ ;  /* 0x00000080060a7890 */ /* 0x008fe4000ff3e0ff */
[----:B------:R-:W-:Y:S02]  /*02b0*/  UIADD3 UR6, UP0, UPT, UR6, 0x180, URZ ;  /* 0x0000018006067890 */ /* 0x000fe4000ff1e0ff */
[----:B------:R-:W-:Y:S02]  /*02c0*/  UIADD3.X UR11, UPT, UPT, URZ, UR7, URZ, UP1, !UPT ;  /* 0x00000007ff0b7290 */ /* 0x000fe40008ffe4ff */
[----:B------:R-:W-:-:S07]  /*02d0*/  UIADD3.X UR7, UPT, UPT, URZ, UR7, URZ, UP0, !UPT ;  /* 0x00000007ff077290 */ /* 0x000fce00087fe4ff */
[----:B------:R3:W-:Y:S02]  /*02e0*/  UTMACCTL.PF [UR10] ;  /* 0x000000000a0079b9 */ /* 0x0007e40008040000 */
[----:B------:R3:W-:Y:S02]  /*02f0*/  UTMACCTL.PF [UR6] ;  /* 0x00000000060079b9 */ /* 0x0007e40008040000 */
[----:B---3--:R-:W-:Y:S01]  /*0300*/  NOP ;  /* 0x0000000000007918 */ /* 0x008fe20000000000 */
.L_x_5:
[----:B------:R-:W-:Y:S05]  /*0310*/  BSYNC.RECONVERGENT B0 ;  /* 0x0000000000007941 */ /* 0x000fea0003800200 */
.L_x_4:
[----:B------:R-:W-:Y:S04]  /*0320*/  BSSY.RECONVERGENT B0, `(.L_x_6) ;  /* 0x000000a000007945 */ /* 0x000fe80003800200 */
        /* <DEDUP_REMOVED lines=9> */
.L_x_7:
[----:B------:R-:W-:Y:S05]  /*03c0*/  BSYNC.RECONVERGENT B0 ;  /* 0x0000000000007941 */ /* 0x000fea0003800200 */
.L_x_6:
[----:B------:R-:W3:Y:S01]  /*03d0*/  LDCU.64 UR6, c[0x0][0x888] ;  /* 0x00011100ff0677ac */ /* 0x000ee20008000a00 */
[----:B------:R-:W-:Y:S02]  /*03e0*/  UISETP.EQ.U32.AND UP1, UPT, UR4, URZ, UPT ;  /* 0x000000ff0400728c */ /* 0x000fe4000bf22070 */
[----:B------:R-:W-:Y:S02]  /*03f0*/  UPLOP3.LUT UP2, UPT, UPT, UPT, UPT, 0x80, 0x8 ;  /* 0x000000000008789c */ /* 0x000fe40003f4f070 */
[----:B---3--:R-:W-:-:S04]  /*0400*/  UISETP.NE.U32.AND UP0, UPT, UR6, URZ, UPT ;  /* 0x000000ff0600728c */ /* 0x008fc8000bf05070 */
[----:B------:R-:W-:-:S04]  /*0410*/  UISETP.NE.AND.EX UP0, UPT, UR7, URZ, UPT, UP0 ;  /* 0x000000ff0700728c */ /* 0x000fc8000bf05300 */
[----:B------:R-:W-:-:S04]  /*0420*/  UISETP.EQ.OR.EX UP3, UPT, UR5, URZ, !UP0, UP1 ;  /* 0x000000ff0500728c */ /* 0x000fc8000c762710 */
[----:B------:R-:W-:-:S05]  /*0430*/  UP2UR UR53, UPR, URZ, 0x8 ;  /* 0x00000008ff357883 */ /* 0x000fca0008000000 */
[----:B------:R-:W-:Y:S07]  /*0440*/  BRA.U !UP3, `(.L_x_8) ;  /* 0x000000010b207547 */ /* 0x000fee000b800000 */
[----:B------:R-:W-:Y:S01]  /*0450*/  UISETP.NE.U32.AND UP2, UPT, UR4, URZ, UPT ;  /* 0x000000ff0400728c */ /* 0x000fe2000bf45070 */
[----:B-----5:R-:W-:Y:S01]  /*0460*/  FSETP.NEU.AND P0, PT, R49, RZ, PT ;  /* 0x000000ff3100720b */ /* 0x020fe20003f0d000 */
[----:B------:R-:W-:Y:S02]  /*0470*/  USEL UR4, URZ, 0xffffffff, UP0 ;  /* 0xffffffffff047887 */ /* 0x000fe40008000000 */
[----:B------:R-:W-:-:S10]  /*0480*/  UISETP.NE.AND.EX UP2, UPT, UR5, URZ, UPT, UP2 ;  /* 0x000000ff0500728c */ /* 0x000fd4000bf45320 */
[----:B------:R-:W-:Y:S01]  /*0490*/  VOTEU.ANY UP1, P0 ;  /* 0x0000000000ff7886 */ /* 0x000fe20000020100 */
[----:B------:R-:W-:-:S04]  /*04a0*/  @!UP2 USEL UR4, URZ, 0xffffffff, UP1 ;  /* 0xffffffffff04a887 */ /* 0x000fc80008800000 */
[----:B------:R-:W-:-:S04]  /*04b0*/  ULOP3.LUT UR4, UR4, 0x1, URZ, 0xc0, !UPT ;  /* 0x0000000104047892 */ /* 0x000fc8000f8ec0ff */
[----:B------:R-:W-:-:S11]  /*04c0*/  UISETP.NE.U32.AND UP2, UPT, UR4, 0x1, UPT ;  /* 0x000000010400788c */ /* 0x000fd6000bf45070 */
.L_x_8:
[----:B-12---:R-:W1:Y:S01]  /*04d0*/  SHFL.IDX PT, R2, R92, RZ, 0x1f ;  /* 0x00001fff5c027589 */ /* 0x006e6200000e0000 */
[----:B------:R-:W-:-:S04]  /*04e0*/  UISETP.NE.AND UP1, UPT, UR8, 0x2, UPT ;  /* 0x000000020800788c */ /* 0x000fc8000bf25270 */
[----:B------:R-:W-:Y:S01]  /*04f0*/  USEL UR6, URZ, 0x1, UP1 ;  /* 0x00000001ff067887 */ /* 0x000fe20008800000 */
[----:B-1----:R-:W-:-:S13]  /*0500*/  ISETP.NE.AND P0, PT, R2, RZ, PT ;  /* 0x000000ff0200720c */ /* 0x002fda0003f05270 */
[----:B------:R-:W-:Y:S05]  /*0510*/  @P0 BRA `(.L_x_9) ;  /* 0x0000000000480947 */ /* 0x000fea0003800000 */
[----:B------:R-:W1:Y:S01]  /*0520*/  S2UR UR5, SR_CgaCtaId ;  /* 0x00000000000579c3 */ /* 0x000e620000008800 */
[----:B------:R-:W-:Y:S01]  /*0530*/  UMOV UR7, 0x400 ;  /* 0x0000040000077882 */ /* 0x000fe20000000000 */
[----:B------:R-:W-:Y:S01]  /*0540*/  UMOV UR4, 0x1 ;  /* 0x0000000100047882 */ /* 0x000fe20000000000 */
[----:B------:R-:W-:Y:S01]  /*0550*/  ELECT P0, URZ, PT ;  /* 0x0000000000ff782f */ /* 0x000fe20003800000 */
[----:B------:R-:W-:-:S04]  /*0560*/  UIADD3 UR10, UPT, UPT, -UR4, 0x100000, URZ ;  /* 0x00100000040a7890 */ /* 0x000fc8000fffe1ff */
[----:B------:R-:W-:Y:S02]  /*0570*/  USHF.L.U32 UR11, UR10, 0xb, URZ ;  /* 0x0000000b0a0b7899 */ /* 0x000fe400080006ff */
[----:B------:R-:W-:Y:S02]  /*0580*/  USHF.L.U32 UR10, UR10, 0x1, URZ ;  /* 0x000000010a0a7899 */ /* 0x000fe400080006ff */
[----:B-1----:R-:W-:Y:S01]  /*0590*/  ULEA UR5, UR5, UR7, 0x18 ;  /* 0x0000000705057291 */ /* 0x002fe2000f8ec0ff */
[----:B------:R-:W1:Y:S11]  /*05a0*/  FENCE.VIEW.ASYNC.S ;  /* 0x00000000000073c6 */ /* 0x000e760000000000 */
[----:B-1----:R1:W2:Y:S01]  /*05b0*/  SYNCS.EXCH.64 URZ, [UR5], UR10 ;  /* 0x0000000a05ff75b2 */ /* 0x0022a20008000100 */
[----:B------:R1:W3:Y:S01]  /*05c0*/  SYNCS.EXCH.64 URZ, [UR5+0x20], UR10 ;  /* 0x0000200a05ff75b2 */ /* 0x0002e20008000100 */
[----:B------:R1:W4:Y:S01]  /*05d0*/  SYNCS.EXCH.64 URZ, [UR5+0x8], UR10 ;  /* 0x0000080a05ff75b2 */ /* 0x0003220008000100 */
[----:B------:R1:W1:Y:S01]  /*05e0*/  SYNCS.EXCH.64 URZ, [UR5+0x28], UR10 ;  /* 0x0000280a05ff75b2 */ /* 0x0002620008000100 */
[----:B------:R1:W1:Y:S01]  /*05f0*/  SYNCS.EXCH.64 URZ, [UR5+0x10], UR10 ;  /* 0x0000100a05ff75b2 */ /* 0x0002620008000100 */
[----:B------:R1:W1:Y:S01]  /*0600*/  SYNCS.EXCH.64 URZ, [UR5+0x30], UR10 ;  /* 0x0000300a05ff75b2 */ /* 0x0002620008000100 */
[----:B------:R1:W1:Y:S01]  /*0610*/  SYNCS.EXCH.64 URZ, [UR5+0x18], UR10 ;  /* 0x0000180a05ff75b2 */ /* 0x0002620008000100 */
[----:B------:R1:W1:Y:S01]  /*0620*/  SYNCS.EXCH.64 URZ, [UR5+0x38], UR10 ;  /* 0x0000380a05ff75b2 */ /* 0x0002620008000100 */
[----:B------:R-:W-:Y:S01]  /*0630*/  NOP ;  /* 0x0000000000007918 */ /* 0x000fe20000000000 */
.L_x_9:
[----:B------:R-:W2:Y:S01]  /*0640*/  SHFL.IDX PT, R2, R92, RZ, 0x1f ;  /* 0x00001fff5c027589 */ /* 0x000ea200000e0000 */
[----:B------:R-:W-:Y:S01]  /*0650*/  NOP ;  /* 0x0000000000007918 */ /* 0x000fe20000000000 */
[----:B--2---:R-:W-:-:S13]  /*0660*/  ISETP.NE.AND P0, PT, R2, 0x1, PT ;  /* 0x000000010200780c */ /* 0x004fda0003f05270 */
[----:B------:R-:W-:Y:S05]  /*0670*/  @P0 BRA `(.L_x_10) ;  /* 0x0000000000500947 */ /* 0x000fea0003800000 */
[----:B------:R-:W2:Y:S01]  /*0680*/  S2UR UR7, SR_CgaCtaId ;  /* 0x00000000000779c3 */ /* 0x000ea20000008800 */
[----:B------:R-:W-:Y:S01]  /*0690*/  UMOV UR9, 0x400 ;  /* 0x0000040000097882 */ /* 0x000fe20000000000 */
[----:B-1----:R-:W-:Y:S01]  /*06a0*/  UMOV UR5, 0x20 ;  /* 0x0000002000057882 */ /* 0x002fe20000000000 */
[----:B------:R-:W-:Y:S01]  /*06b0*/  UMOV UR4, 0x80 ;  /* 0x0000008000047882 */ /* 0x000fe20000000000 */
[----:B------:R-:W-:-:S04]  /*06c0*/  UIADD3 UR10, UPT, UPT, -UR5, 0x100000, URZ ;  /* 0x00100000050a7890 */ /* 0x000fc8000fffe1ff */
[----:B------:R-:W-:Y:S02]  /*06d0*/  USHF.L.U32 UR11, UR10, 0xb, URZ ;  /* 0x0000000b0a0b7899 */ /* 0x000fe400080006ff */
[----:B------:R-:W-:Y:S02]  /*06e0*/  USHF.L.U32 UR10, UR10, 0x1, URZ ;  /* 0x000000010a0a7899 */ /* 0x000fe400080006ff */
[----:B------:R-:W-:-:S04]  /*06f0*/  UIADD3 UR4, UPT, UPT, -UR4, 0x100000, URZ ;  /* 0x0010000004047890 */ /* 0x000fc8000fffe1ff */
[----:B------:R-:W-:Y:S02]  /*0700*/  USHF.L.U32 UR5, UR4, 0xb, URZ ;  /* 0x0000000b04057899 */ /* 0x000fe400080006ff */
[----:B------:R-:W-:Y:S01]  /*0710*/  USHF.L.U32 UR4, UR4, 0x1, URZ ;  /* 0x0000000104047899 */ /* 0x000fe200080006ff */
[----:B------:R-:W-:Y:S01]  /*0720*/  ELECT P0, URZ, PT ;  /* 0x0000000000ff782f */ /* 0x000fe20003800000 */
[----:B--2---:R-:W-:Y:S01]  /*0730*/  ULEA UR7, UR7, UR9, 0x18 ;  /* 0x0000000907077291 */ /* 0x004fe2000f8ec0ff */
[----:B------:R-:W1:Y:S11]  /*0740*/  FENCE.VIEW.ASYNC.S ;  /* 0x00000000000073c6 */ /* 0x000e760000000000 */
[----:B-1----:R2:W1:Y:S01]  /*0750*/  SYNCS.EXCH.64 URZ, [UR7+0x40], UR10 ;  /* 0x0000400a07ff75b2 */ /* 0x0024620008000100 */
[----:B------:R2:W1:Y:S01]  /*0760*/  SYNCS.EXCH.64 URZ, [UR7+0x58], UR4 ;  /* 0x0000580407ff75b2 */ /* 0x0004620008000100 */
[----:B------:R2:W1:Y:S01]  /*0770*/  SYNCS.EXCH.64 URZ, [UR7+0x48], UR10 ;  /* 0x0000480a07ff75b2 */ /* 0x0004620008000100 */
[----:B------:R2:W1:Y:S01]  /*0780*/  SYNCS.EXCH.64 URZ, [UR7+0x60], UR4 ;  /* 0x0000600407ff75b2 */ /* 0x0004620008000100 */
[----:B------:R2:W1:Y:S01]  /*0790*/  SYNCS.EXCH.64 URZ, [UR7+0x50], UR10 ;  /* 0x0000500a07ff75b2 */ /* 0x0004620008000100 */
[----:B------:R2:W1:Y:S02]  /*07a0*/  SYNCS.EXCH.64 URZ, [UR7+0x68], UR4 ;  /* 0x0000680407ff75b2 */ /* 0x0004640008000100 */
[----:B--2---:R-:W-:Y:S01]  /*07b0*/  NOP ;  /* 0x0000000000007918 */ /* 0x004fe20000000000 */
.L_x_10:
[----:B------:R-:W2:Y:S01]  /*07c0*/  SHFL.IDX PT, R2, R92, RZ, 0x1f ;  /* 0x00001fff5c027589 */ /* 0x000ea200000e0000 */
[----:B------:R-:W-:Y:S01]  /*07d0*/  NOP ;  /* 0x0000000000007918 */ /* 0x000fe20000000000 */
[----:B--2---:R-:W-:-:S13]  /*07e0*/  ISETP.NE.AND P0, PT, R2, 0x3, PT ;  /* 0x000000030200780c */ /* 0x004fda0003f05270 */
[----:B------:R-:W-:Y:S05]  /*07f0*/  @P0 BRA `(.L_x_11) ;  /* 0x0000000000300947 */ /* 0x000fea0003800000 */
[----:B-1----:R-:W1:Y:S01]  /*0800*/  S2UR UR5, SR_CgaCtaId ;  /* 0x00000000000579c3 */ /* 0x002e620000008800 */
        /* <DEDUP_REMOVED lines=8> */
[----:B-1----:R2:W1:Y:S01]  /*0890*/  SYNCS.EXCH.64 URZ, [UR5+0x70], UR10 ;  /* 0x0000700a05ff75b2 */ /* 0x0024620008000100 */
[----:B------:R2:W1:Y:S02]  /*08a0*/  SYNCS.EXCH.64 URZ, [UR5+0x78], UR10 ;  /* 0x0000780a05ff75b2 */ /* 0x0004640008000100 */
[----:B--2---:R-:W-:Y:S01]  /*08b0*/  NOP ;  /* 0x0000000000007918 */ /* 0x004fe20000000000 */
.L_x_11:
[----:B------:R-:W2:Y:S01]  /*08c0*/  SHFL.IDX PT, R2, R92, RZ, 0x1f ;  /* 0x00001fff5c027589 */ /* 0x000ea200000e0000 */
[----:B------:R-:W-:Y:S01]  /*08d0*/  NOP ;  /* 0x0000000000007918 */ /* 0x000fe20000000000 */
[----:B--2---:R-:W-:-:S13]  /*08e0*/  ISETP.NE.AND P0, PT, R2, 0x4, PT ;  /* 0x000000040200780c */ /* 0x004fda0003f05270 */
[----:B------:R-:W-:Y:S05]  /*08f0*/  @P0 BRA `(.L_x_12) ;  /* 0x00000000004c0947 */ /* 0x000fea0003800000 */
[----:B-1----:R-:W1:Y:S01]  /*0900*/  S2UR UR5, SR_CgaCtaId ;  /* 0x00000000000579c3 */ /* 0x002e620000008800 */
[----:B------:R-:W-:Y:S01]  /*0910*/  UMOV UR9, 0x100 ;  /* 0x0000010000097882 */ /* 0x000fe20000000000 */
[----:B------:R-:W-:Y:S01]  /*0920*/  UMOV UR7, 0x400 ;  /* 0x0000040000077882 */ /* 0x000fe20000000000 */
[----:B------:R-:W-:Y:S01]  /*0930*/  USEL UR9, UR9, 0xe0, UP2 ;  /* 0x000000e009097887 */ /* 0x000fe20009000000 */
[----:B------:R-:W-:Y:S01]  /*0940*/  UMOV UR4, 0x1 ;  /* 0x0000000100047882 */ /* 0x000fe20000000000 */
[----:B------:R-:W-:Y:S01]  /*0950*/  ELECT P0, URZ, PT ;  /* 0x0000000000ff782f */ /* 0x000fe20003800000 */
[----:B------:R-:W-:-:S04]  /*0960*/  UIADD3 UR10, UPT, UPT, -UR4, 0x100000, URZ ;  /* 0x00100000040a7890 */ /* 0x000fc8000fffe1ff */
[----:B------:R-:W-:Y:S02]  /*0970*/  USHF.L.U32 UR11, UR10, 0xb, URZ ;  /* 0x0000000b0a0b7899 */ /* 0x000fe400080006ff */
[----:B------:R-:W-:Y:S02]  /*0980*/  USHF.L.U32 UR10, UR10, 0x1, URZ ;  /* 0x000000010a0a7899 */ /* 0x000fe400080006ff */
[----:B------:R-:W-:-:S04]  /*0990*/  UIADD3 UR12, UPT, UPT, -UR9, 0x100000, URZ ;  /* 0x00100000090c7890 */ /* 0x000fc8000fffe1ff */
[----:B------:R-:W-:Y:S02]  /*09a0*/  USHF.L.U32 UR13, UR12, 0xb, URZ ;  /* 0x0000000b0c0d7899 */ /* 0x000fe400080006ff */
[----:B------:R-:W-:Y:S02]  /*09b0*/  USHF.L.U32 UR12, UR12, 0x1, URZ ;  /* 0x000000010c0c7899 */ /* 0x000fe400080006ff */
[----:B-1----:R-:W-:Y:S01]  /*09c0*/  ULEA UR5, UR5, UR7, 0x18 ;  /* 0x0000000705057291 */ /* 0x002fe2000f8ec0ff */
[----:B------:R-:W1:Y:S11]  /*09d0*/  FENCE.VIEW.ASYNC.S ;  /* 0x00000000000073c6 */ /* 0x000e760000000000 */
[----:B-1----:R2:W1:Y:S01]  /*09e0*/  SYNCS.EXCH.64 URZ, [UR5+0x80], UR10 ;  /* 0x0000800a05ff75b2 */ /* 0x0024620008000100 */
[----:B------:R2:W1:Y:S01]  /*09f0*/  SYNCS.EXCH.64 URZ, [UR5+0x90], UR12 ;  /* 0x0000900c05ff75b2 */ /* 0x0004620008000100 */
[----:B------:R2:W1:Y:S01]  /*0a00*/  SYNCS.EXCH.64 URZ, [UR5+0x88], UR10 ;  /* 0x0000880a05ff75b2 */ /* 0x0004620008000100 */
[----:B------:R2:W1:Y:S02]  /*0a10*/  SYNCS.EXCH.64 URZ, [UR5+0x98], UR12 ;  /* 0x0000980c05ff75b2 */ /* 0x0004640008000100 */
[----:B--2---:R-:W-:Y:S01]  /*0a20*/  NOP ;  /* 0x0000000000007918 */ /* 0x004fe20000000000 */
.L_x_12:
        /* <DEDUP_REMOVED lines=22> */
[----:B------:R2:W1:Y:S01]  /*0b90*/  SYNCS.EXCH.64 URZ, [UR7+0xd0], UR4 ;  /* 0x0000d00407ff75b2 */ /* 0x0004620008000100 */
[----:B------:R2:W1:Y:S01]  /*0ba0*/  SYNCS.EXCH.64 URZ, [UR7+0xb8], UR10 ;  /* 0x0000b80a07ff75b2 */ /* 0x0004620008000100 */
[----:B------:R2:W1:Y:S02]  /*0bb0*/  SYNCS.EXCH.64 URZ, [UR7+0xd8], UR4 ;  /* 0x0000d80407ff75b2 */ /* 0x0004640008000100 */
[----:B--2---:R-:W-:Y:S01]  /*0bc0*/  NOP ;  /* 0x0000000000007918 */ /* 0x004fe20000000000 */
.L_x_13:
        /* <DEDUP_REMOVED lines=18> */
.L_x_14:
[----:B-1----:R-:W1:Y:S01]  /*0cf0*/  S2UR UR5, SR_CTAID.X ;  /* 0x00000000000579c3 */ /* 0x002e620000002500 */
[----:B------:R-:W-:-:S05]  /*0d00*/  CS2R.32 R87, SR_CgaSize ;  /* 0x0000000000577805 */ /* 0x000fca0000008a00 */
[----:B------:R-:W-:-:S05]  /*0d10*/  IMAD R87, R87, -0xa0, RZ ;  /* 0xffffff6057577824 */ /* 0x000fca00078e02ff */
[----:B------:R-:W-:-:S14]  /*0d20*/  R2UR UR9, R87 ;  /* 0x00000000570972ca */ /* 0x000fdc00000e0000 */
[----:B------:R-:W2:Y:S01]  /*0d30*/  LDCU UR9, c[0x0][UR9+0x2b0] ;  /* 0x00005600090977ac */ /* 0x000ea20008000800 */
[----:B------:R-:W-:Y:S01]  /*0d40*/  NOP ;  /* 0x0000000000007918 */ /* 0x000fe20000000000 */
[----:B------:R-:W-:-:S05]  /*0d50*/  CS2R.32 R87, SR_CgaSize ;  /* 0x0000000000577805 */ /* 0x000fca0000008a00 */
[----:B------:R-:W-:-:S05]  /*0d60*/  IMAD R87, R87, -0xa0, RZ ;  /* 0xffffff6057577824 */ /* 0x000fca00078e02ff */
[----:B------:R-:W-:-:S14]  /*0d70*/  R2UR UR7, R87 ;  /* 0x00000000570772ca */ /* 0x000fdc00000e0000 */
[----:B------:R-:W3:Y:S01]  /*0d80*/  LDCU UR7, c[0x0][UR7+0x2b4] ;  /* 0x00005680070777ac */ /* 0x000ee20008000800 */
[----:B------:R-:W4:Y:S08]  /*0d90*/  S2UR UR4, SR_CTAID.Y ;  /* 0x00000000000479c3 */ /* 0x000f300000002600 */
[----:B------:R-:W3:Y:S01]  /*0da0*/  LDC R10, c[0x0][0xb24] ;  /* 0x0002c900ff0a7b82 */ /* 0x000ee20000000800 */
[----:B-1----:R-:W-:-:S02]  /*0db0*/  I2FP.F32.U32 R87, UR5 ;  /* 0x0000000500577c45 */ /* 0x002fc40008201000 */
[----:B------:R-:W-:-:S05]  /*0dc0*/  CS2R.32 R3, SR_CgaSize ;  /* 0x0000000000037805 */ /* 0x000fca0000008a00 */
[----:B------:R-:W-:-:S06]  /*0dd0*/  IMAD R3, R3, -0xa0, RZ ;  /* 0xffffff6003037824 */ /* 0x000fcc00078e02ff */
[----:B------:R-:W1:Y:S01]  /*0de0*/  LDC R3, c[0x0][R3+0x2a0] ;  /* 0x0000a80003037b82 */ /* 0x000e620000000800 */
[----:B------:R-:W-:Y:S01]  /*0df0*/  MOV R15, UR5 ;  /* 0x00000005000f7c02 */ /* 0x000fe20008000f00 */
[----:B--2---:R-:W-:Y:S01]  /*0e00*/  FMUL R87, R87, UR9 ;  /* 0x0000000957577c20 */ /* 0x004fe20008400000 */
[----:B----4-:R-:W-:Y:S02]  /*0e10*/  I2FP.F32.U32 R86, UR4 ;  /* 0x0000000400567c45 */ /* 0x010fe40008201000 */
[----:B------:R-:W-:-:S05]  /*0e20*/  CS2R.32 R2, SR_CgaSize ;  /* 0x0000000000027805 */ /* 0x000fca0000008a00 */
[----:B------:R-:W-:-:S06]  /*0e30*/  IMAD R2, R2, -0xa0, RZ ;  /* 0xffffff6002027824 */ /* 0x000fcc00078e02ff */
[----:B------:R-:W2:Y:S01]  /*0e40*/  LDC R2, c[0x0][R2+0x2a4] ;  /* 0x0000a90002027b82 */ /* 0x000ea20000000800 */
[----:B------:R-:W-:Y:S01]  /*0e50*/  MOV R14, UR4 ;  /* 0x00000004000e7c02 */ /* 0x000fe20008000f00 */
[----:B------:R-:W4:Y:S01]  /*0e60*/  F2I.U32.TRUNC.NTZ R87, R87 ;  /* 0x0000005700577305 */ /* 0x000f22000020f000 */
[----:B---3--:R-:W-:-:S05]  /*0e70*/  FMUL R86, R86, UR7 ;  /* 0x0000000756567c20 */ /* 0x008fca0008400000 */
[----:B------:R-:W-:Y:S01]  /*0e80*/  BAR.SYNC.DEFER_BLOCKING 0x0 ;  /* 0x0000000000007b1d */ /* 0x000fe20000010000 */
[----:B------:R-:W-:-:S05]  /*0e90*/  ISETP.GE.AND P0, PT, R10, 0x1, PT ;  /* 0x000000010a00780c */ /* 0x000fca0003f06270 */
[----:B------:R-:W3:Y:S02]  /*0ea0*/  F2I.U32.TRUNC.NTZ R86, R86 ;  /* 0x0000005600567305 */ /* 0x000ee4000020f000 */
[----:B------:R-:W2:Y:S01]  /*0eb0*/  S2UR UR36, SR_CTAID.Z ;  /* 0x00000000002479c3 */ /* 0x000ea20000002700 */
[----:B----4-:R-:W-:-:S05]  /*0ec0*/  IADD3 R87, PT, PT, -R87, RZ, RZ ;  /* 0x000000ff57577210 */ /* 0x010fca0007ffe1ff */
[----:B-1----:R-:W-:Y:S01]  /*0ed0*/  IMAD R87, R3, R87, UR5 ;  /* 0x0000000503577e24 */ /* 0x002fe2000f8e0257 */
[----:B---3--:R-:W-:-:S05]  /*0ee0*/  IADD3 R86, PT, PT, -R86, RZ, RZ ;  /* 0x000000ff56567210 */ /* 0x008fca0007ffe1ff */
[----:B--2---:R-:W-:Y:S01]  /*0ef0*/  IMAD R86, R2, R86, UR4 ;  /* 0x0000000402567e24 */ /* 0x004fe2000f8e0256 */
[----:B------:R-:W-:Y:S06]  /*0f00*/  @!P0 BRA `(.L_x_15) ;  /* 0x0000000000b88947 */ /* 0x000fec0003800000 */
[----:B------:R-:W1:Y:S01]  /*0f10*/  LDC.64 R4, c[0x0][0xb18] ;  /* 0x0002c600ff047b82 */ /* 0x000e620000000a00 */
[----:B------:R-:W-:-:S07]  /*0f20*/  ISETP.NE.AND P0, PT, R10, 0x1, PT ;  /* 0x000000010a00780c */ /* 0x000fce0003f05270 */
[----:B------:R-:W2:Y:S08]  /*0f30*/  LDC R9, c[0x0][0xb0c] ;  /* 0x0002c300ff097b82 */ /* 0x000eb00000000800 */
[----:B------:R-:W3:Y:S08]  /*0f40*/  LDC R12, c[0x0][0x370] ;  /* 0x0000dc00ff0c7b82 */ /* 0x000ef00000000800 */
[----:B------:R-:W4:Y:S01]  /*0f50*/  LDC R11, c[0x0][0x374] ;  /* 0x0000dd00ff0b7b82 */ /* 0x000f220000000800 */
[----:B-1----:R-:W-:-:S07]  /*0f60*/  ISETP.NE.AND P1, PT, R4, 0x1, PT ;  /* 0x000000010400780c */ /* 0x002fce0003f25270 */
[----:B------:R-:W3:Y:S01]  /*0f70*/  LDC.64 R6, c[0x0][0xb10] ;  /* 0x0002c400ff067b82 */ /* 0x000ee20000000a00 */
[----:B--2---:R-:W-:-:S07]  /*0f80*/  ISETP.NE.AND P2, PT, R9, 0x1, PT ;  /* 0x000000010900780c */ /* 0x004fce0003f45270 */
[----:B------:R-:W1:Y:S08]  /*0f90*/  LDC R8, c[0x0][0xb20] ;  /* 0x0002c800ff087b82 */ /* 0x000e700000000800 */
[----:B------:R-:W2:Y:S01]  /*0fa0*/  LDC.64 R2, c[0x0][0xb28] ;  /* 0x0002ca00ff027b82 */ /* 0x000ea20000000a00 */
[----:B----4-:R-:W-:-:S04]  /*0fb0*/  IMAD.HI.U32 R13, R11, R5, RZ ;  /* 0x000000050b0d7227 */ /* 0x010fc800078e00ff */
[----:B------:R-:W-:-:S04]  /*0fc0*/  IMAD.HI.U32 R5, R14, R5, RZ ;  /* 0x000000050e057227 */ /* 0x000fc800078e00ff */
[----:B---3--:R-:W-:-:S05]  /*0fd0*/  IMAD.HI.U32 R16, R12, R6, RZ ;  /* 0x000000060c107227 */ /* 0x008fca00078e00ff */
[-C--:B------:R-:W-:Y:S01]  /*0fe0*/  @P2 SHF.R.U32.HI R12, RZ, R7.reuse, R16 ;  /* 0x00000007ff0c2219 */ /* 0x080fe20000011610 */
[----:B------:R-:W-:Y:S01]  /*0ff0*/  IMAD.HI.U32 R16, R15, R6, RZ ;  /* 0x000000060f107227 */ /* 0x000fe200078e00ff */
[-C--:B-1----:R-:W-:Y:S02]  /*1000*/  @P1 SHF.R.U32.HI R11, RZ, R8.reuse, R13 ;  /* 0x00000008ff0b1219 */ /* 0x082fe4000001160d */
[----:B------:R-:W-:Y:S02]  /*1010*/  SHF.R.U32.HI R5, RZ, R8, R5 ;  /* 0x00000008ff057219 */ /* 0x000fe40000011605 */
[----:B------:R-:W-:Y:S02]  /*1020*/  SHF.R.U32.HI R16, RZ, R7, R16 ;  /* 0x00000007ff107219 */ /* 0x000fe40000011610 */
[----:B------:R-:W-:Y:S01]  /*1030*/  SEL R5, R14, R5, !P1 ;  /* 0x000000050e057207 */ /* 0x000fe20004800000 */
[----:B--2---:R-:W-:Y:S01]  /*1040*/  IMAD.HI.U32 R13, R11, R2, RZ ;  /* 0x000000020b0d7227 */ /* 0x004fe200078e00ff */
[----:B------:R-:W-:-:S03]  /*1050*/  SEL R16, R15, R16, !P2 ;  /* 0x000000100f107207 */ /* 0x000fc60005000000 */
[----:B------:R-:W-:Y:S01]  /*1060*/  IMAD.HI.U32 R6, R12, R2, RZ ;  /* 0x000000020c067227 */ /* 0x000fe200078e00ff */
[----:B------:R-:W-:-:S04]  /*1070*/  @P0 SHF.R.U32.HI R11, RZ, R3, R13 ;  /* 0x00000003ff0b0219 */ /* 0x000fc8000001160d */
[----:B------:R-:W-:Y:S01]  /*1080*/  @P0 SHF.R.U32.HI R12, RZ, R3, R6 ;  /* 0x00000003ff0c0219 */ /* 0x000fe20000011606 */
[----:B------:R-:W-:-:S04]  /*1090*/  IMAD R11, R11, R10, RZ ;  /* 0x0000000a0b0b7224 */ /* 0x000fc800078e02ff */
[----:B------:R-:W-:Y:S01]  /*10a0*/  IMAD R6, R12, R10, RZ ;  /* 0x0000000a0c067224 */ /* 0x000fe200078e02ff */
[----:B------:R-:W-:-:S04]  /*10b0*/  ISETP.GE.AND P1, PT, R5, R11, PT ;  /* 0x0000000b0500720c */ /* 0x000fc80003f26270 */
[----:B------:R-:W-:Y:S01]  /*10c0*/  ISETP.GE.OR P1, PT, R16, R6, P1 ;  /* 0x000000061000720c */ /* 0x000fe20000f26670 */
[----:B------:R-:W-:-:S05]  /*10d0*/  IMAD.HI.U32 R6, R5, R2, RZ ;  /* 0x0000000205067227 */ /* 0x000fca00078e00ff */
[----:B------:R-:W-:-:S04]  /*10e0*/  SHF.R.U32.HI R6, RZ, R3, R6 ;  /* 0x00000003ff067219 */ /* 0x000fc80000011606 */
[----:B------:R-:W-:-:S03]  /*10f0*/  SEL R6, R5, R6, !P0 ;  /* 0x0000000605067207 */ /* 0x000fc60004000000 */
[----:B------:R-:W-:Y:S01]  /*1100*/  @!P1 IMAD.HI.U32 R7, R16, R2, RZ ;  /* 0x0000000210079227 */ /* 0x000fe200078e00ff */
[----:B------:R-:W-:-:S04]  /*1110*/  IADD3 R2, PT, PT, -R6, RZ, RZ ;  /* 0x000000ff06027210 */ /* 0x000fc80007ffe1ff */
[----:B------:R-:W-:Y:S01]  /*1120*/  @!P1 SHF.R.U32.HI R3, RZ, R3, R7 ;  /* 0x00000003ff039219 */ /* 0x000fe20000011607 */
[----:B------:R-:W-:Y:S01]  /*1130*/  IMAD R2, R10, R2, R5 ;  /* 0x000000020a027224 */ /* 0x000fe200078e0205 */
[----:B------:R-:W-:Y:S02]  /*1140*/  IADD3 R7, PT, PT, -R5, RZ, RZ ;  /* 0x000000ff05077210 */ /* 0x000fe40007ffe1ff */
[----:B------:R-:W-:-:S03]  /*1150*/  @!P1 SEL R3, R16, R3, !P0 ;  /* 0x0000000310039207 */ /* 0x000fc60004000000 */
[----:B------:R-:W-:Y:S02]  /*1160*/  IMAD R7, R4, R7, R14 ;  /* 0x0000000704077224 */ /* 0x000fe400078e020e */
[--C-:B------:R-:W-:Y:S02]  /*1170*/  @!P1 IMAD.IADD R6, R6, 0x1, -R3.reuse ;  /* 0x0000000106069824 */ /* 0x100fe400078e0a03 */
[----:B------:R-:W-:Y:S01]  /*1180*/  @!P1 IMAD R3, R2, R12, R3 ;  /* 0x0000000c02039224 */ /* 0x000fe200078e0203 */
[----:B------:R-:W-:Y:S01]  /*1190*/  IADD3 R2, PT, PT, -R16, RZ, RZ ;  /* 0x000000ff10027210 */ /* 0x000fe20007ffe1ff */
[----:B------:R-:W-:Y:S02]  /*11a0*/  @!P1 IMAD R5, R6, R10, R16 ;  /* 0x0000000a06059224 */ /* 0x000fe400078e0210 */
[----:B------:R-:W-:Y:S02]  /*11b0*/  @!P1 IMAD.MOV.U32 R16, RZ, RZ, R3 ;  /* 0x000000ffff109224 */ /* 0x000fe400078e0003 */
[----:B------:R-:W-:-:S02]  /*11c0*/  IMAD R2, R9, R2, R15 ;  /* 0x0000000209027224 */ /* 0x000fc400078e020f */
[----:B------:R-:W-:Y:S02]  /*11d0*/  IMAD R14, R5, R4, R7 ;  /* 0x00000004050e7224 */ /* 0x000fe400078e0207 */
[----:B------:R-:W-:Y:S02]  /*11e0*/  IMAD R15, R16, R9, R2 ;  /* 0x00000009100f7224 */ /* 0x000fe400078e0202 */
.L_x_15:
[----:B------:R-:W1:Y:S01]  /*11f0*/  LDCU UR4, c[0x0][0xb30] ;  /* 0x00016600ff0477ac */ /* 0x000e620008000800 */
[----:B------:R-:W2:Y:S08]  /*1200*/  S2UR UR37, SR_CgaCtaId ;  /* 0x00000000002579c3 */ /* 0x000eb00000008800 */
[----:B------:R-:W3:Y:S01]  /*1210*/  LDC R40, c[0x0][0xb24] ;  /* 0x0002c900ff287b82 */ /* 0x000ee20000000800 */
[----:B-1----:R-:W-:-:S09]  /*1220*/  UISETP.NE.AND UP1, UPT, UR4, 0x1, UPT ;  /* 0x000000010400788c */ /* 0x002fd2000bf25270 */
[----:B--2---:R-:W-:Y:S05]  /*1230*/  BRA.U UP1, `(.L_x_16) ;  /* 0x0000000101407547 */ /* 0x004fea000b800000 */
[----:B------:R-:W1:Y:S08]  /*1240*/  LDC.64 R4, c[0x0][0xb10] ;  /* 0x0002c400ff047b82 */ /* 0x000e700000000a00 */
[----:B------:R-:W2:Y:S08]  /*1250*/  LDC.64 R2, c[0x0][0xb18] ;  /* 0x0002c600ff027b82 */ /* 0x000eb00000000a00 */
[----:B------:R-:W4:Y:S08]  /*1260*/  LDC R6, c[0x0][0xb20] ;  /* 0x0002c800ff067b82 */ /* 0x000f300000000800 */
[----:B------:R-:W3:Y:S01]  /*1270*/  LDC R7, c[0x0][0xb0c] ;  /* 0x0002c300ff077b82 */ /* 0x000ee20000000800 */
[----:B-1----:R-:W-:-:S05]  /*1280*/  IMAD.HI.U32 R4, R15, R4, RZ ;  /* 0x000000040f047227 */ /* 0x002fca00078e00ff */
[----:B------:R-:W-:Y:S01]  /*1290*/  SHF.R.U32.HI R4, RZ, R5, R4 ;  /* 0x00000005ff047219 */ /* 0x000fe20000011604 */
[----:B--2---:R-:W-:Y:S01]  /*12a0*/  IMAD.HI.U32 R3, R14, R3, RZ ;  /* 0x000000030e037227 */ /* 0x004fe200078e00ff */
[----:B------:R-:W-:-:S04]  /*12b0*/  ISETP.NE.AND P0, PT, R2, 0x1, PT ;  /* 0x000000010200780c */ /* 0x000fc80003f05270 */
[----:B----4-:R-:W-:-:S04]  /*12c0*/  SHF.R.U32.HI R3, RZ, R6, R3 ;  /* 0x00000006ff037219 */ /* 0x010fc80000011603 */
[----:B------:R-:W-:Y:S02]  /*12d0*/  SEL R3, R14, R3, !P0 ;  /* 0x000000030e037207 */ /* 0x000fe40004000000 */
[----:B---3--:R-:W-:-:S04]  /*12e0*/  ISETP.NE.AND P1, PT, R7, 0x1, PT ;  /* 0x000000010700780c */ /* 0x008fc80003f25270 */
[----:B------:R-:W-:-:S05]  /*12f0*/  SEL R4, R15, R4, !P1 ;  /* 0x000000040f047207 */ /* 0x000fca0004800000 */
[----:B------:R-:W-:Y:S02]  /*1300*/  IMAD.IADD R5, R3, 0x1, -R4 ;  /* 0x0000000103057824 */ /* 0x000fe400078e0a04 */
[----:B------:R-:W-:Y:S02]  /*1310*/  IMAD.IADD R3, R4, 0x1, -R3 ;  /* 0x0000000104037824 */ /* 0x000fe400078e0a03 */
[----:B------:R-:W-:Y:S02]  /*1320*/  IMAD R15, R5, R7, R15 ;  /* 0x00000007050f7224 */ /* 0x000fe400078e020f */
[----:B------:R-:W-:-:S07]  /*1330*/  IMAD R14, R3, R2, R14 ;  /* 0x00000002030e7224 */ /* 0x000fce00078e020e */
.L_x_16:
[----:B------:R-:W-:Y:S01]  /*1340*/  BAR.SYNC.DEFER_BLOCKING 0x0 ;  /* 0x0000000000007b1d */ /* 0x000fe20000010000 */
[----:B------:R-:W-:Y:S01]  /*1350*/  UISETP.NE.AND UP1, UPT, UR8, 0x2, UPT ;  /* 0x000000020800788c */ /* 0x000fe2000bf25270 */
[----:B------:R-:W-:Y:S02]  /*1360*/  ISETP.NE.OR P5, PT, R0, 0x2, !P5 ;  /* 0x000000020000780c */ /* 0x000fe40006fa5670 */
[----:B------:R-:W-:-:S06]  /*1370*/  LOP3.LUT R2, R93, 0x1f, RZ, 0xc0, !PT ;  /* 0x0000001f5d027812 */ /* 0x000fcc00078ec0ff */
[----:B------:R-:W-:Y:S05]  /*1380*/  BRA.U UP1, `(.L_x_17) ;  /* 0x0000001101b47547 */ /* 0x000fea000b800000 */
[----:B------:R-:W1:Y:S01]  /*1390*/  LDCU UR13, c[0x0][0x38c] ;  /* 0x00007180ff0d77ac */ /* 0x000e620008000800 */
[----:B------:R-:W2:Y:S01]  /*13a0*/  LDC R8, c[0x0][0x370] ;  /* 0x0000dc00ff087b82 */ /* 0x000ea20000000800 */
[----:B------:R-:W-:Y:S01]  /*13b0*/  PLOP3.LUT P1, PT, PT, PT, UP2, 0x80, 0x8 ;  /* 0x000000000008781c */ /* 0x000fe20003f2f028 */
[----:B------:R-:W-:Y:S01]  /*13c0*/  IMAD.MOV.U32 R17, RZ, RZ, 0x1 ;  /* 0x00000001ff117424 */ /* 0x000fe200078e00ff */
[----:B------:R-:W-:Y:S01]  /*13d0*/  ISETP.EQ.OR P4, PT, R2, RZ, P5 ;  /* 0x000000ff0200720c */ /* 0x000fe20002f82670 */
[----:B------:R-:W-:Y:S01]  /*13e0*/  IMAD.MOV.U32 R16, RZ, RZ, RZ ;  /* 0x000000ffff107224 */ /* 0x000fe200078e00ff */
[----:B------:R-:W-:Y:S02]  /*13f0*/  PLOP3.LUT P1, PT, P1, PT, PT, 0x8, 0x80 ;  /* 0x000000000080781c */ /* 0x000fe40000f2e170 */
[----:B------:R-:W-:Y:S01]  /*1400*/  CS2R R12, SRZ ;  /* 0x00000000000c7805 */ /* 0x000fe2000001ff00 */
[----:B------:R-:W-:Y:S01]  /*1410*/  IMAD.MOV.U32 R11, RZ, RZ, 0x1 ;  /* 0x00000001ff0b7424 */ /* 0x000fe200078e00ff */
[----:B------:R-:W4:Y:S01]  /*1420*/  LDC R0, c[0x0][0x374] ;  /* 0x0000dd00ff007b82 */ /* 0x000f220000000800 */
[----:B------:R-:W2:Y:S01]  /*1430*/  LDCU.64 UR22, c[0x0][0x348] ;  /* 0x00006900ff1677ac */ /* 0x000ea20008000a00 */
[----:B------:R-:W-:Y:S01]  /*1440*/  UMOV UR6, URZ ;  /* 0x000000ff00067c82 */ /* 0x000fe20008000000 */
[----:B-1----:R-:W-:-:S04]  /*1450*/  UIADD3 UR5, UPT, UPT, UR13, 0x7f, URZ ;  /* 0x0000007f0d057890 */ /* 0x002fc8000fffe0ff */
[----:B------:R-:W-:-:S04]  /*1460*/  USHF.R.S32.HI UR4, URZ, 0x1f, UR5 ;  /* 0x0000001fff047899 */ /* 0x000fc80008011405 */
[----:B------:R-:W-:-:S04]  /*1470*/  ULEA.HI UR4, UR4, UR5, URZ, 0x7 ;  /* 0x0000000504047291 */ /* 0x000fc8000f8f38ff */
[----:B------:R-:W-:Y:S02]  /*1480*/  USHF.R.S32.HI UR15, URZ, 0x7, UR4 ;  /* 0x00000007ff0f7899 */ /* 0x000fe40008011404 */
[----:B------:R-:W-:Y:S02]  /*1490*/  UIADD3 UR4, UPT, UPT, UR13, -0x1, URZ ;  /* 0xffffffff0d047890 */ /* 0x000fe4000fffe0ff */
[----:B------:R-:W-:Y:S02]  /*14a0*/  UISETP.LT.U32.AND UP0, UPT, UR15, 0x4, UPT ;  /* 0x000000040f00788c */ /* 0x000fe4000bf01070 */
[----:B------:R-:W-:Y:S02]  /*14b0*/  UISETP.GE.U32.AND UP1, UPT, UR4, -0xff, UPT ;  /* 0xffffff010400788c */ /* 0x000fe4000bf26070 */
[----:B------:R-:W-:Y:S02]  /*14c0*/  USEL UR14, UR15, 0x4, UP0 ;  /* 0x000000040f0e7887 */ /* 0x000fe40008000000 */
[----:B------:R-:W-:-:S02]  /*14d0*/  UIADD3 UR13, UPT, UPT, UR13, 0xfe, URZ ;  /* 0x000000fe0d0d7890 */ /* 0x000fc4000fffe0ff */
[----:B------:R-:W-:Y:S02]  /*14e0*/  UIADD3 UR5, UPT, UPT, UR14, -0x1, URZ ;  /* 0xffffffff0e057890 */ /* 0x000fe4000fffe0ff */
[----:B------:R-:W-:-:S03]  /*14f0*/  UIADD3 UR7, UPT, UPT, UR15, -UR14, URZ ;  /* 0x8000000e0f077290 */ /* 0x000fc6000fffe0ff */
[----:B------:R-:W-:-:S04]  /*1500*/  @UP1 UIADD3 UR5, UPT, UPT, UR14, URZ, URZ ;  /* 0x000000ff0e051290 */ /* 0x000fc8000fffe0ff */
[----:B--2---:R-:W-:-:S12]  /*1510*/  UIADD3 UR5, UPT, UPT, UR5, 0x1, URZ ;  /* 0x0000000105057890 */ /* 0x004fd8000fffe0ff */
.L_x_35:
[----:B------:R-:W-:Y:S01]  /*1520*/  UISETP.NE.AND UP0, UPT, UR37, URZ, UPT ;  /* 0x000000ff2500728c */ /* 0x000fe2000bf05270 */
[----:B------:R-:W1:Y:S08]  /*1530*/  S2UR UR37, SR_CgaCtaId ;  /* 0x00000000002579c3 */ /* 0x000e700000008800 */
[----:B------:R-:W-:Y:S05]  /*1540*/  BRA.U UP0, `(.L_x_18) ;  /* 0x0000000100347547 */ /* 0x000fea000b800000 */
[----:B------:R-:W2:Y:S01]  /*1550*/  S2R R2, SR_CgaCtaId ;  /* 0x0000000000027919 */ /* 0x000ea20000008800 */
[----:B------:R-:W-:-:S04]  /*1560*/  MOV R3, 0x400 ;  /* 0x0000040000037802 */ /* 0x000fc80000000f00 */
[----:B--2---:R-:W-:Y:S02]  /*1570*/  LEA R2, R2, R3, 0x18 ;  /* 0x0000000302027211 */ /* 0x004fe400078ec0ff */
[----:B------:R-:W-:-:S03]  /*1580*/  SHF.L.U32 R3, R11, 0x1f, RZ ;  /* 0x0000001f0b037819 */ /* 0x000fc600000006ff */
[----:B------:R-:W-:-:S04]  /*1590*/  IMAD R2, R12, 0x8, R2 ;  /* 0x000000080c027824 */ /* 0x000fc800078e0202 */
[----:B------:R-:W2:Y:S02]  /*15a0*/  SYNCS.PHASECHK.TRANS64.TRYWAIT P0, [R2+URZ+0xf0], R3 ;  /* 0x0000f003020075a7 */ /* 0x000ea400080011ff */
[----:B--2---:R-:W-:Y:S05]  /*15b0*/  @!P0 BRA `(.L_x_19) ;  /* 0x0000006000748947 */ /* 0x004fea0003800000 */
.L_x_115:
[----:B------:R-:W-:Y:S01]  /*15c0*/  VIADD R12, R12, 0x1 ;  /* 0x000000010c0c7836 */ /* 0x000fe20000000000 */
[----:B------:R2:W-:Y:S04]  /*15d0*/  SYNCS.ARRIVE.TRANS64.A1T0 RZ, [R2+URZ+0xe0], RZ ;  /* 0x0000e0ff02ff79a7 */ /* 0x0005e800081000ff */
[----:B------:R-:W-:-:S04]  /*15e0*/  ISETP.NE.AND P0, PT, R12, 0x2, PT ;  /* 0x000000020c00780c */ /* 0x000fc80003f05270 */
[----:B------:R-:W-:Y:S02]  /*15f0*/  SEL R12, R12, RZ, P0 ;  /* 0x000000ff0c0c7207 */ /* 0x000fe40000000000 */
[----:B--2---:R-:W-:-:S04]  /*1600*/  SEL R2, RZ, 0x1, P0 ;  /* 0x00000001ff027807 */ /* 0x004fc80000000000 */
[----:B------:R-:W-:-:S07]  /*1610*/  LOP3.LUT R11, R11, R2, RZ, 0x3c, !PT ;  /* 0x000000020b0b7212 */ /* 0x000fce00078e3cff */
.L_x_18:
[----:B------:R-:W-:Y:S01]  /*1620*/  UMOV UR4, 0x400 ;  /* 0x0000040000047882 */ /* 0x000fe20000000000 */
[----:B------:R-:W-:Y:S01]  /*1630*/  SHF.L.U32 R2, R17, 0x1f, RZ ;  /* 0x0000001f11027819 */ /* 0x000fe200000006ff */
[----:B-1----:R-:W-:Y:S01]  /*1640*/  ULEA UR4, UR37, UR4, 0x18 ;  /* 0x0000000425047291 */ /* 0x002fe2000f8ec0ff */
[----:B------:R-:W-:Y:S01]  /*1650*/  R2UR UR35, R15 ;  /* 0x000000000f2372ca */ /* 0x000fe200000e0000 */
[----:B------:R-:W-:Y:S01]  /*1660*/  UISETP.GE.U32.AND UP0, UPT, UR13, 0xff, UPT ;  /* 0x000000ff0d00788c */ /* 0x000fe2000bf06070 */
[----:B------:R-:W-:Y:S01]  /*1670*/  R2UR UR19, R14 ;  /* 0x000000000e1372ca */ /* 0x000fe200000e0000 */
[----:B------:R-:W-:Y:S01]  /*1680*/  ULEA UR8, UR6, UR4, 0x3 ;  /* 0x0000000406087291 */ /* 0x000fe2000f8e18ff */
[----:B------:R-:W-:-:S08]  /*1690*/  UMOV UR29, URZ ;  /* 0x000000ff001d7c82 */ /* 0x000fd00008000000 */
[----:B------:R1:W2:Y:S01]  /*16a0*/  SYNCS.PHASECHK.TRANS64.TRYWAIT P0, [UR8+0x20], R2 ;  /* 0x00002002ff0075a7 */ /* 0x0002a20008001108 */
[----:B------:R-:W-:Y:S02]  /*16b0*/  USHF.L.U32 UR35, UR35, 0x7, URZ ;  /* 0x0000000723237899 */ /* 0x000fe400080006ff */
[----:B------:R-:W-:Y:S01]  /*16c0*/  USHF.L.U32 UR19, UR19, 0x6, URZ ;  /* 0x0000000613137899 */ /* 0x000fe200080006ff */
[----:B------:R-:W-:Y:S11]  /*16d0*/  BRA.U !UP0, `(.L_x_20) ;  /* 0x0000000108d87547 */ /* 0x000ff6000b800000 */
[----:B------:R-:W-:Y:S01]  /*16e0*/  UMOV UR21, URZ ;  /* 0x000000ff00157c82 */ /* 0x000fe20008000000 */
[----:B------:R-:W-:-:S05]  /*16f0*/  UMOV UR42, UR6 ;  /* 0x00000006002a7c82 */ /* 0x000fca0008000000 */
.L_x_25:
[----:B-1----:R-:W-:Y:S01]  /*1700*/  ULEA UR33, UR42, UR4, 0x3 ;  /* 0x000000042a217291 */ /* 0x002fe2000f8e18ff */
[----:B--2---:R-:W-:Y:S01]  /*1710*/  @!P5 MOV R3, 0xc000 ;  /* 0x0000c0000003d802 */ /* 0x004fe20000000f00 */
[----:B--2---:R-:W-:Y:S10]  /*1720*/  @P0 BRA `(.L_x_21) ;  /* 0x00000000000c0947 */ /* 0x004ff40003800000 */
[----:B------:R-:W-:-:S04]  /*1730*/  SHF.L.U32 R4, R17, 0x1f, RZ ;  /* 0x0000001f11047819 */ /* 0x000fc800000006ff */
[----:B------:R-:W2:Y:S02]  /*1740*/  SYNCS.PHASECHK.TRANS64.TRYWAIT P0, [UR33+0x20], R4 ;  /* 0x00002004ff0075a7 */ /* 0x000ea40008001121 */
[----:B--2---:R-:W-:Y:S05]  /*1750*/  @!P0 BRA `(.L_x_22) ;  /* 0x0000006000208947 */ /* 0x004fea0003800000 */
.L_x_21:
[----:B------:R2:W-:Y:S01]  /*1760*/  @!P5 SYNCS.ARRIVE.TRANS64 RZ, [UR33], R3 ;  /* 0x00000003ffffd9a7 */ /* 0x0005e20008000021 */
[----:B------:R-:W-:Y:S04]  /*1770*/  BSSY.RECONVERGENT B0, `(.L_x_23) ;  /* 0x0000003000007945 */ /* 0x000fe80003800200 */
[----:B------:R-:W-:Y:S05]  /*1780*/  @P4 BRA `(.L_x_24) ;  /* 0x0000000000044947 */ /* 0x000fea0003800000 */
[----:B------:R-:W-:Y:S05]  /*1790*/  BPT.TRAP 0x1 ;  /* 0x000000040000795c */ /* 0x000fea0000300000 */
.L_x_24:
[----:B------:R-:W-:Y:S05]  /*17a0*/  BSYNC.RECONVERGENT B0 ;  /* 0x0000000000007941 */ /* 0x000fea0003800200 */
.L_x_23:
[----:B------:R-:W-:Y:S02]  /*17b0*/  UIADD3 UR6, UPT, UPT, UR42, 0x1, URZ ;  /* 0x000000012a067890 */ /* 0x000fe4000fffe0ff */
[----:B------:R-:W-:Y:S02]  /*17c0*/  ULEA UR24, UR42, UR4, 0xf ;  /* 0x000000042a187291 */ /* 0x000fe4000f8e78ff */
[----:B------:R-:W-:Y:S02]  /*17d0*/  UISETP.NE.AND UP0, UPT, UR6, 0x4, UPT ;  /* 0x000000040600788c */ /* 0x000fe4000bf05270 */
[----:B------:R-:W-:Y:S02]  /*17e0*/  UIADD3 UR40, UP1, UPT, UR22, 0x80, URZ ;  /* 0x0000008016287890 */ /* 0x000fe4000ff3e0ff */
[----:B------:R-:W-:Y:S02]  /*17f0*/  USEL UR9, URZ, 0x1, UP0 ;  /* 0x00000001ff097887 */ /* 0x000fe40008000000 */
[----:B------:R-:W-:-:S02]  /*1800*/  USEL UR6, UR6, URZ, UP0 ;  /* 0x000000ff06067287 */ /* 0x000fc40008000000 */
[----:B------:R-:W-:Y:S02]  /*1810*/  USHF.L.U32 UR34, UR21, 0x7, URZ ;  /* 0x0000000715227899 */ /* 0x000fe400080006ff */
[----:B------:R-:W-:Y:S01]  /*1820*/  ULEA UR8, UR6, UR4, 0x3 ;  /* 0x0000000406087291 */ /* 0x000fe2000f8e18ff */
[----:B------:R-:W-:Y:S01]  /*1830*/  LOP3.LUT R17, R17, UR9, RZ, 0x3c, !PT ;  /* 0x0000000911117c12 */ /* 0x000fe2000f8e3cff */
[----:B------:R-:W-:Y:S02]  /*1840*/  UIADD3 UR38, UP0, UPT, UR22, 0x180, URZ ;  /* 0x0000018016267890 */ /* 0x000fe4000ff1e0ff */
[----:B------:R-:W-:Y:S01]  /*1850*/  UIADD3.X UR41, UPT, UPT, URZ, UR23, URZ, UP1, !UPT ;  /* 0x00000017ff297290 */ /* 0x000fe20008ffe4ff */
[----:B-1----:R-:W-:Y:S01]  /*1860*/  SHF.L.U32 R2, R17, 0x1f, RZ ;  /* 0x0000001f11027819 */ /* 0x002fe200000006ff */
[----:B------:R-:W-:Y:S02]  /*1870*/  UIADD3 UR32, UPT, UPT, UR24, 0x6400, URZ ;  /* 0x0000640018207890 */ /* 0x000fe4000fffe0ff */
[----:B------:R-:W-:Y:S01]  /*1880*/  UIADD3 UR26, UPT, UPT, UR34, 0x40, URZ ;  /* 0x00000040221a7890 */ /* 0x000fe2000fffe0ff */
[----:B------:R1:W1:Y:S01]  /*1890*/  SYNCS.PHASECHK.TRANS64.TRYWAIT P0, [UR8+0x20], R2 ;  /* 0x00002002ff0075a7 */ /* 0x0002620008001108 */
[----:B------:R-:W-:-:S02]  /*18a0*/  ULEA UR8, UR42, UR4, 0xe ;  /* 0x000000042a087291 */ /* 0x000fc4000f8e70ff */
[----:B------:R-:W-:Y:S02]  /*18b0*/  UIADD3 UR24, UPT, UPT, UR24, 0xa400, URZ ;  /* 0x0000a40018187890 */ /* 0x000fe4000fffe0ff */
[----:B------:R-:W-:Y:S02]  /*18c0*/  UIADD3.X UR39, UPT, UPT, URZ, UR23, URZ, UP0, !UPT ;  /* 0x00000017ff277290 */ /* 0x000fe400087fe4ff */
[----:B------:R-:W-:Y:S02]  /*18d0*/  UIADD3 UR16, UPT, UPT, UR8, 0x26400, URZ ;  /* 0x0002640008107890 */ /* 0x000fe4000fffe0ff */
[----:B------:R-:W-:Y:S01]  /*18e0*/  UIADD3 UR8, UPT, UPT, UR8, 0x28400, URZ ;  /* 0x0002840008087890 */ /* 0x000fe2000fffe0ff */
[----:B------:R-:W-:Y:S01]  /*18f0*/  UMOV UR30, 0x0 ;  /* 0x00000000001e7882 */ /* 0x000fe20000000000 */
[----:B------:R-:W-:Y:S01]  /*1900*/  UMOV UR31, 0x10000000 ;  /* 0x10000000001f7882 */ /* 0x000fe20000000000 */
[----:B------:R-:W-:Y:S01]  /*1910*/  UMOV UR25, UR33 ;  /* 0x0000002100197c82 */ /* 0x000fe20008000000 */
[----:B------:R-:W-:Y:S01]  /*1920*/  UMOV UR27, UR35 ;  /* 0x00000023001b7c82 */ /* 0x000fe20008000000 */
[----:B------:R-:W-:Y:S01]  /*1930*/  UMOV UR28, UR36 ;  /* 0x00000024001c7c82 */ /* 0x000fe20008000000 */
[----:B------:R-:W-:Y:S01]  /*1940*/  UMOV UR17, UR33 ;  /* 0x0000002100117c82 */ /* 0x000fe20008000000 */
[----:B------:R-:W-:Y:S01]  /*1950*/  UMOV UR20, UR36 ;  /* 0x0000002400147c82 */ /* 0x000fe20008000000 */
[----:B------:R-:W-:Y:S01]  /*1960*/  UMOV UR18, UR34 ;  /* 0x0000002200127c82 */ /* 0x000fe20008000000 */
[----:B------:R1:W-:Y:S01]  /*1970*/  UTMALDG.3D [UR32], [UR40], desc[UR30] ;  /* 0x00001e20280075b4 */ /* 0x0003e20008011000 */
[----:B------:R-:W-:Y:S01]  /*1980*/  UMOV UR11, UR19 ;  /* 0x00000013000b7c82 */ /* 0x000fe20008000000 */
[----:B------:R-:W-:Y:S01]  /*1990*/  UMOV UR12, UR36 ;  /* 0x00000024000c7c82 */ /* 0x000fe20008000000 */
[----:B------:R-:W-:Y:S01]  /*19a0*/  UMOV UR9, UR33 ;  /* 0x0000002100097c82 */ /* 0x000fe20008000000 */
[----:B------:R-:W-:Y:S01]  /*19b0*/  UMOV UR10, UR26 ;  /* 0x0000001a000a7c82 */ /* 0x000fe20008000000 */
[----:B------:R-:W-:Y:S01]  /*19c0*/  UIADD3 UR21, UPT, UPT, UR21, 0x1, URZ ;  /* 0x0000000115157890 */ /* 0x000fe2000fffe0ff */
[----:B------:R-:W-:Y:S01]  /*19d0*/  UMOV UR29, UR5 ;  /* 0x00000005001d7c82 */ /* 0x000fe20008000000 */
[----:B------:R1:W-:Y:S02]  /*19e0*/  UTMALDG.3D [UR24], [UR40], desc[UR30] ;  /* 0x00001e18280075b4 */ /* 0x0003e40008011000 */
[----:B------:R-:W-:Y:S01]  /*19f0*/  UISETP.NE.AND UP0, UPT, UR21, UR5, UPT ;  /* 0x000000051500728c */ /* 0x000fe2000bf05270 */
[----:B------:R-:W-:Y:S01]  /*1a00*/  UMOV UR42, UR6 ;  /* 0x00000006002a7c82 */ /* 0x000fe20008000000 */
[----:B------:R1:W-:Y:S01]  /*1a10*/  UTMALDG.3D [UR16], [UR38], desc[UR30] ;  /* 0x00001e10260075b4 */ /* 0x0003e20008011000 */
[----:B------:R1:W-:Y:S06]  /*1a20*/  UTMALDG.3D [UR8], [UR38], desc[UR30] ;  /* 0x00001e08260075b4 */ /* 0x0003ec0008011000 */
[----:B------:R-:W-:Y:S05]  /*1a30*/  BRA.U UP0, `(.L_x_25) ;  /* 0xfffffffd00307547 */ /* 0x000fea000b83ffff */
.L_x_20:
[----:B-1----:R-:W-:Y:S01]  /*1a40*/  ULEA UR8, UR6, UR4, 0x3 ;  /* 0x0000000406087291 */ /* 0x002fe2000f8e18ff */
[----:B------:R-:W-:Y:S01]  /*1a50*/  SHF.L.U32 R2, R17, 0x1f, RZ ;  /* 0x0000001f11027819 */ /* 0x000fe200000006ff */
[----:B------:R-:W-:Y:S01]  /*1a60*/  @!P1 SYNCS.ARRIVE.TRANS64.A1T0 RZ, [UR4+0x78], RZ ;  /* 0x000078ffffff99a7 */ /* 0x000fe20008100004 */
[----:B------:R-:W-:-:S06]  /*1a70*/  UISETP.GT.AND UP0, UPT, UR15, UR14, UPT ;  /* 0x0000000e0f00728c */ /* 0x000fcc000bf04270 */
[----:B--2---:R1:W2:Y:S03]  /*1a80*/  SYNCS.PHASECHK.TRANS64.TRYWAIT P0, [UR8+0x20], R2 ;  /* 0x00002002ff0075a7 */ /* 0x0042a60008001108 */
[----:B------:R-:W-:Y:S05]  /*1a90*/  BRA.U !UP0, `(.L_x_26) ;  /* 0x0000000108d47547 */ /* 0x000fea000b800000 */
[----:B------:R-:W-:Y:S01]  /*1aa0*/  UIADD3 UR21, UPT, UPT, UR7, UR29, URZ ;  /* 0x0000001d07157290 */ /* 0x000fe2000fffe0ff */
[----:B------:R-:W-:-:S11]  /*1ab0*/  UMOV UR42, UR6 ;  /* 0x00000006002a7c82 */ /* 0x000fd60008000000 */
.L_x_31:
[----:B-1----:R-:W-:Y:S01]  /*1ac0*/  ULEA UR33, UR42, UR4, 0x3 ;  /* 0x000000042a217291 */ /* 0x002fe2000f8e18ff */
[----:B--2---:R-:W-:Y:S01]  /*1ad0*/  @!P5 MOV R3, 0xc000 ;  /* 0x0000c0000003d802 */ /* 0x004fe20000000f00 */
[----:B--2---:R-:W-:Y:S10]  /*1ae0*/  @P0 BRA `(.L_x_27) ;  /* 0x00000000000c0947 */ /* 0x004ff40003800000 */
[----:B------:R-:W-:-:S04]  /*1af0*/  SHF.L.U32 R4, R17, 0x1f, RZ ;  /* 0x0000001f11047819 */ /* 0x000fc800000006ff */
[----:B------:R-:W2:Y:S02]  /*1b00*/  SYNCS.PHASECHK.TRANS64.TRYWAIT P0, [UR33+0x20], R4 ;  /* 0x00002004ff0075a7 */ /* 0x000ea40008001121 */
[----:B--2---:R-:W-:Y:S05]  /*1b10*/  @!P0 BRA `(.L_x_28) ;  /* 0x0000005c00488947 */ /* 0x004fea0003800000 */
.L_x_27:
[----:B------:R2:W-:Y:S01]  /*1b20*/  @!P5 SYNCS.ARRIVE.TRANS64 RZ, [UR33], R3 ;  /* 0x00000003ffffd9a7 */ /* 0x0005e20008000021 */
[----:B------:R-:W-:Y:S04]  /*1b30*/  BSSY.RECONVERGENT B0, `(.L_x_29) ;  /* 0x0000003000007945 */ /* 0x000fe80003800200 */
[----:B------:R-:W-:Y:S05]  /*1b40*/  @P4 BRA `(.L_x_30) ;  /* 0x0000000000044947 */ /* 0x000fea0003800000 */
[----:B------:R-:W-:Y:S05]  /*1b50*/  BPT.TRAP 0x1 ;  /* 0x000000040000795c */ /* 0x000fea0000300000 */
.L_x_30:
[----:B------:R-:W-:Y:S05]  /*1b60*/  BSYNC.RECONVERGENT B0 ;  /* 0x0000000000007941 */ /* 0x000fea0003800200 */
.L_x_29:
        /* <DEDUP_REMOVED lines=32> */
[----:B------:R-:W-:Y:S01]  /*1d70*/  UMOV UR10, UR26 ;  /* 0x0000001a000a7c82 */ /* 0x000fe20008000000 */
[----:B------:R-:W-:Y:S01]  /*1d80*/  UIADD3 UR29, UPT, UPT, UR29, 0x1, URZ ;  /* 0x000000011d1d7890 */ /* 0x000fe2000fffe0ff */
[----:B------:R1:W-:Y:S01]  /*1d90*/  UTMALDG.3D [UR24], [UR40], desc[UR30] ;  /* 0x00001e18280075b4 */ /* 0x0003e20008011000 */
[----:B------:R-:W-:-:S02]  /*1da0*/  UMOV UR42, UR6 ;  /* 0x00000006002a7c82 */ /* 0x000fc40008000000 */
[----:B------:R-:W-:Y:S01]  /*1db0*/  UISETP.NE.AND UP0, UPT, UR29, UR21, UPT ;  /* 0x000000151d00728c */ /* 0x000fe2000bf05270 */
[----:B------:R1:W-:Y:S01]  /*1dc0*/  UTMALDG.3D [UR16], [UR38], desc[UR30] ;  /* 0x00001e10260075b4 */ /* 0x0003e20008011000 */
[----:B------:R1:W-:Y:S07]  /*1dd0*/  UTMALDG.3D [UR8], [UR38], desc[UR30] ;  /* 0x00001e08260075b4 */ /* 0x0003ee0008011000 */
[----:B------:R-:W-:Y:S05]  /*1de0*/  BRA.U UP0, `(.L_x_31) ;  /* 0xfffffffd00347547 */ /* 0x000fea000b83ffff */
.L_x_26:
[C---:B-1----:R-:W-:Y:S01]  /*1df0*/  LEA R2, R16.reuse, UR4, 0x3 ;  /* 0x0000000410027c11 */ /* 0x042fe2000f8e18ff */
[----:B------:R-:W-:Y:S01]  /*1e00*/  NOP ;  /* 0x0000000000007918 */ /* 0x000fe20000000000 */
[----:B--2---:R-:W-:Y:S02]  /*1e10*/  SHF.L.U32 R3, R13, 0x1f, RZ ;  /* 0x0000001f0d037819 */ /* 0x004fe400000006ff */
[----:B------:R-:W-:Y:S02]  /*1e20*/  LEA R4, R16, UR4, 0x4 ;  /* 0x0000000410047c11 */ /* 0x000fe4000f8e20ff */
[----:B------:R-:W1:Y:S02]  /*1e30*/  SYNCS.PHASECHK.TRANS64.TRYWAIT P0, [R2+URZ+0x80], R3 ;  /* 0x00008003020075a7 */ /* 0x000e6400080011ff */
[----:B-1----:R-:W-:Y:S05]  /*1e40*/  @!P0 BRA `(.L_x_32) ;  /* 0x0000005800948947 */ /* 0x002fea0003800000 */
.L_x_118:
[----:B------:R-:W2:Y:S01]  /*1e50*/  LDS.128 R4, [R4+0x110] ;  /* 0x0001100004047984 */ /* 0x000ea20000000c00 */
[----:B---3--:R-:W-:Y:S01]  /*1e60*/  ISETP.GE.AND P0, PT, R40, 0x1, PT ;  /* 0x000000012800780c */ /* 0x008fe20003f06270 */
[----:B-1----:R-:W-:Y:S01]  /*1e70*/  VIADD R2, R2, 0x90 ;  /* 0x0000009002027836 */ /* 0x002fe20000000000 */
[----:B------:R-:W-:Y:S01]  /*1e80*/  @!PT LDS RZ, [RZ] ;  /* 0x00000000fffff984 */ /* 0x000fe20000000800 */
[----:B------:R-:W-:Y:S01]  /*1e90*/  @!PT LDS RZ, [RZ] ;  /* 0x00000000fffff984 */ /* 0x000fe20000000800 */
[----:B------:R-:W-:Y:S01]  /*1ea0*/  @!PT LDS RZ, [RZ] ;  /* 0x00000000fffff984 */ /* 0x000fe20000000800 */
[----:B------:R-:W-:Y:S01]  /*1eb0*/  @!PT LDS RZ, [RZ] ;  /* 0x00000000fffff984 */ /* 0x000fe20000000800 */
[----:B------:R1:W-:Y:S06]  /*1ec0*/  MEMBAR.ALL.CTA ;  /* 0x0000000000007992 */ /* 0x0003ec0000008000 */
[----:B-1----:R-:W1:Y:S01]  /*1ed0*/  FENCE.VIEW.ASYNC.S ;  /* 0x00000000000073c6 */ /* 0x002e620000000000 */
[----:B------:R-:W-:-:S04]  /*1ee0*/  PRMT R2, RZ, 0x654, R2 ;  /* 0x00000654ff027816 */ /* 0x000fc80000000002 */
[----:B-1----:R1:W-:Y:S01]  /*1ef0*/  SYNCS.ARRIVE.TRANS64.RED.A1T0 RZ, [R2+URZ], RZ ;  /* 0x000000ff02ff79a7 */ /* 0x0023e200081004ff */
[----:B--2---:R-:W-:-:S13]  /*1f00*/  LOP3.LUT P2, RZ, R6, 0x1, RZ, 0xc0, !PT ;  /* 0x0000000106ff7812 */ /* 0x004fda000784c0ff */
[----:B------:R-:W-:Y:S01]  /*1f10*/  @P2 SHF.R.U32.HI R3, RZ, 0x10, R5 ;  /* 0x00000010ff032819 */ /* 0x000fe20000011605 */
[----:B------:R-:W-:Y:S01]  /*1f20*/  VOTEU.ANY UP0, P2 ;  /* 0x0000000000ff7886 */ /* 0x000fe20001000100 */
[----:B------:R-:W-:Y:S02]  /*1f30*/  @P2 MOV R10, R4 ;  /* 0x00000004000a2202 */ /* 0x000fe40000000f00 */
[----:B------:R-:W-:Y:S02]  /*1f40*/  @P2 R2UR.BROADCAST UR8, R3 ;  /* 0x00000000030822ca */ /* 0x000fe400008e0000 */
[----:B------:R-:W-:-:S11]  /*1f50*/  @P2 LOP3.LUT R9, R5, 0xffff, RZ, 0xc0, !PT ;  /* 0x0000ffff05092812 */ /* 0x000fd600078ec0ff */
[----:B------:R-:W-:Y:S01]  /*1f60*/  @UP0 UMOV UR36, UR8 ;  /* 0x0000000800240c82 */ /* 0x000fe20008000000 */
[----:B-1----:R-:W-:Y:S05]  /*1f70*/  @!P0 BRA `(.L_x_33) ;  /* 0x0000000000b88947 */ /* 0x002fea0003800000 */
[----:B------:R-:W4:Y:S01]  /*1f80*/  LDC.64 R4, c[0x0][0xb18] ;  /* 0x0002c600ff047b82 */ /* 0x000f220000000a00 */
[----:B------:R-:W-:-:S07]  /*1f90*/  ISETP.NE.AND P3, PT, R40, 0x1, PT ;  /* 0x000000012800780c */ /* 0x000fce0003f65270 */
[----:B------:R-:W1:Y:S08]  /*1fa0*/  LDC.64 R6, c[0x0][0xb10] ;  /* 0x0002c400ff067b82 */ /* 0x000e700000000a00 */
[----:B------:R-:W2:Y:S08]  /*1fb0*/  LDC R14, c[0x0][0xb20] ;  /* 0x0002c800ff0e7b82 */ /* 0x000eb00000000800 */
[----:B------:R-:W3:Y:S01]  /*1fc0*/  LDC R15, c[0x0][0xb0c] ;  /* 0x0002c300ff0f7b82 */ /* 0x000ee20000000800 */
[----:B----4-:R-:W-:Y:S01]  /*1fd0*/  IMAD.HI.U32 R19, R0, R5, RZ ;  /* 0x0000000500137227 */ /* 0x010fe200078e00ff */
[----:B------:R-:W-:-:S03]  /*1fe0*/  ISETP.NE.AND P0, PT, R4, 0x1, PT ;  /* 0x000000010400780c */ /* 0x000fc60003f05270 */
[----:B------:R-:W-:-:S03]  /*1ff0*/  IMAD.HI.U32 R5, R9, R5, RZ ;  /* 0x0000000509057227 */ /* 0x000fc600078e00ff */
[----:B------:R-:W4:Y:S01]  /*2000*/  LDC.64 R2, c[0x0][0xb28] ;  /* 0x0002ca00ff027b82 */ /* 0x000f220000000a00 */
[----:B-1----:R-:W-:-:S04]  /*2010*/  IMAD.HI.U32 R20, R8, R6, RZ ;  /* 0x0000000608147227 */ /* 0x002fc800078e00ff */
[----:B------:R-:W-:Y:S01]  /*2020*/  IMAD.HI.U32 R21, R10, R6, RZ ;  /* 0x000000060a157227 */ /* 0x000fe200078e00ff */
[----:B------:R-:W-:Y:S02]  /*2030*/  SHF.R.U32.HI R20, RZ, R7, R20 ;  /* 0x00000007ff147219 */ /* 0x000fe40000011614 */
[-C--:B--2---:R-:W-:Y:S02]  /*2040*/  SHF.R.U32.HI R19, RZ, R14.reuse, R19 ;  /* 0x0000000eff137219 */ /* 0x084fe40000011613 */
[----:B------:R-:W-:Y:S02]  /*2050*/  SHF.R.U32.HI R5, RZ, R14, R5 ;  /* 0x0000000eff057219 */ /* 0x000fe40000011605 */
[----:B------:R-:W-:Y:S02]  /*2060*/  SEL R19, R0, R19, !P0 ;  /* 0x0000001300137207 */ /* 0x000fe40004000000 */
[----:B------:R-:W-:Y:S02]  /*2070*/  SHF.R.U32.HI R21, RZ, R7, R21 ;  /* 0x00000007ff157219 */ /* 0x000fe40000011615 */
[----:B---3--:R-:W-:-:S02]  /*2080*/  ISETP.NE.AND P1, PT, R15, 0x1, PT ;  /* 0x000000010f00780c */ /* 0x008fc40003f25270 */
[----:B------:R-:W-:Y:S02]  /*2090*/  SEL R5, R9, R5, !P0 ;  /* 0x0000000509057207 */ /* 0x000fe40004000000 */
[----:B------:R-:W-:Y:S02]  /*20a0*/  SEL R20, R8, R20, !P1 ;  /* 0x0000001408147207 */ /* 0x000fe40004800000 */
[----:B------:R-:W-:Y:S01]  /*20b0*/  SEL R21, R10, R21, !P1 ;  /* 0x000000150a157207 */ /* 0x000fe20004800000 */
[----:B----4-:R-:W-:-:S04]  /*20c0*/  IMAD.HI.U32 R18, R19, R2, RZ ;  /* 0x0000000213127227 */ /* 0x010fc800078e00ff */
        /* <DEDUP_REMOVED lines=10> */
[----:B------:R-:W-:-:S04]  /*2170*/  @!P0 IMAD.HI.U32 R7, R21, R2, RZ ;  /* 0x0000000215078227 */ /* 0x000fc800078e00ff */
[----:B------:R-:W-:Y:S01]  /*2180*/  IMAD.MOV R2, RZ, RZ, -R6 ;  /* 0x000000ffff027224 */ /* 0x000fe200078e0a06 */
[----:B------:R-:W-:Y:S02]  /*2190*/  @!P0 SHF.R.U32.HI R3, RZ, R3, R7 ;  /* 0x00000003ff038219 */ /* 0x000fe40000011607 */
[----:B------:R-:W-:Y:S01]  /*21a0*/  IADD3 R7, PT, PT, -R5, RZ, RZ ;  /* 0x000000ff05077210 */ /* 0x000fe20007ffe1ff */
[----:B------:R-:W-:Y:S01]  /*21b0*/  IMAD R2, R40, R2, R5 ;  /* 0x0000000228027224 */ /* 0x000fe200078e0205 */
        /* <DEDUP_REMOVED lines=10> */
.L_x_33:
[----:B------:R-:W1:Y:S02]  /*2260*/  LDCU UR8, c[0x0][0xb30] ;  /* 0x00016600ff0877ac */ /* 0x000e640008000800 */
[----:B-1----:R-:W-:-:S09]  /*2270*/  UISETP.NE.AND UP0, UPT, UR8, 0x1, UPT ;  /* 0x000000010800788c */ /* 0x002fd2000bf05270 */
[----:B------:R-:W-:Y:S05]  /*2280*/  BRA.U UP0, `(.L_x_34) ;  /* 0x0000000100407547 */ /* 0x000fea000b800000 */
[----:B------:R-:W1:Y:S08]  /*2290*/  LDC.64 R4, c[0x0][0xb10] ;  /* 0x0002c400ff047b82 */ /* 0x000e700000000a00 */
[----:B------:R-:W2:Y:S08]  /*22a0*/  LDC.64 R2, c[0x0][0xb18] ;  /* 0x0002c600ff027b82 */ /* 0x000eb00000000a00 */
[----:B------:R-:W3:Y:S08]  /*22b0*/  LDC R6, c[0x0][0xb20] ;  /* 0x0002c800ff067b82 */ /* 0x000ef00000000800 */
[----:B------:R-:W4:Y:S01]  /*22c0*/  LDC R7, c[0x0][0xb0c] ;  /* 0x0002c300ff077b82 */ /* 0x000f220000000800 */
[----:B-1----:R-:W-:-:S05]  /*22d0*/  IMAD.HI.U32 R4, R10, R4, RZ ;  /* 0x000000040a047227 */ /* 0x002fca00078e00ff */
[----:B------:R-:W-:Y:S01]  /*22e0*/  SHF.R.U32.HI R4, RZ, R5, R4 ;  /* 0x00000005ff047219 */ /* 0x000fe20000011604 */
[----:B--2---:R-:W-:Y:S01]  /*22f0*/  IMAD.HI.U32 R3, R9, R3, RZ ;  /* 0x0000000309037227 */ /* 0x004fe200078e00ff */
[----:B------:R-:W-:-:S04]  /*2300*/  ISETP.NE.AND P0, PT, R2, 0x1, PT ;  /* 0x000000010200780c */ /* 0x000fc80003f05270 */
[----:B---3--:R-:W-:-:S04]  /*2310*/  SHF.R.U32.HI R3, RZ, R6, R3 ;  /* 0x00000006ff037219 */ /* 0x008fc80000011603 */
[----:B------:R-:W-:Y:S02]  /*2320*/  SEL R3, R9, R3, !P0 ;  /* 0x0000000309037207 */ /* 0x000fe40004000000 */
[----:B----4-:R-:W-:-:S04]  /*2330*/  ISETP.NE.AND P1, PT, R7, 0x1, PT ;  /* 0x000000010700780c */ /* 0x010fc80003f25270 */
[----:B------:R-:W-:-:S05]  /*2340*/  SEL R4, R10, R4, !P1 ;  /* 0x000000040a047207 */ /* 0x000fca0004800000 */
[----:B------:R-:W-:Y:S02]  /*2350*/  IMAD.IADD R5, R3, 0x1, -R4 ;  /* 0x0000000103057824 */ /* 0x000fe400078e0a04 */
[----:B------:R-:W-:Y:S02]  /*2360*/  IMAD.IADD R3, R4, 0x1, -R3 ;  /* 0x0000000104037824 */ /* 0x000fe400078e0a03 */
[----:B------:R-:W-:Y:S02]  /*2370*/  IMAD R10, R5, R7, R10 ;  /* 0x00000007050a7224 */ /* 0x000fe400078e020a */
[----:B------:R-:W-:-:S07]  /*2380*/  IMAD R9, R3, R2, R9 ;  /* 0x0000000203097224 */ /* 0x000fce00078e0209 */
.L_x_34:
[----:B------:R-:W-:Y:S01]  /*2390*/  VIADD R16, R16, 0x1 ;  /* 0x0000000110107836 */ /* 0x000fe20000000000 */
[----:B------:R-:W-:Y:S01]  /*23a0*/  PLOP3.LUT P1, PT, PT, PT, PT, 0x80, 0x8 ;  /* 0x000000000008781c */ /* 0x000fe20003f2f070 */
[----:B------:R-:W-:Y:S02]  /*23b0*/  IMAD.IADD R15, R10, 0x1, R87 ;  /* 0x000000010a0f7824 */ /* 0x000fe400078e0257 */
[----:B------:R-:W-:Y:S01]  /*23c0*/  IMAD.IADD R14, R9, 0x1, R86 ;  /* 0x00000001090e7824 */ /* 0x000fe200078e0256 */
[----:B------:R-:W-:-:S04]  /*23d0*/  ISETP.NE.AND P0, PT, R16, 0x2, PT ;  /* 0x000000021000780c */ /* 0x000fc80003f05270 */
[----:B------:R-:W-:Y:S02]  /*23e0*/  SEL R2, RZ, 0x1, P0 ;  /* 0x00000001ff027807 */ /* 0x000fe40000000000 */
[----:B------:R-:W-:Y:S02]  /*23f0*/  SEL R16, R16, RZ, P0 ;  /* 0x000000ff10107207 */ /* 0x000fe40000000000 */
[----:B------:R-:W-:Y:S01]  /*2400*/  LOP3.LUT R13, R13, R2, RZ, 0x3c, !PT ;  /* 0x000000020d0d7212 */ /* 0x000fe200078e3cff */
[----:B------:R-:W-:Y:S06]  /*2410*/  @P2 BRA `(.L_x_35) ;  /* 0xfffffff000402947 */ /* 0x000fec000383ffff */
[----:B------:R-:W-:Y:S01]  /*2420*/  UIADD3 UR4, UPT, UPT, UR4, 0x20, URZ ;  /* 0x0000002004047890 */ /* 0x000fe2000fffe0ff */
[----:B------:R-:W-:-:S03]  /*2430*/  SHF.L.U32 R2, R17, 0x1f, RZ ;  /* 0x0000001f11027819 */ /* 0x000fc600000006ff */
[----:B------:R-:W-:-:S09]  /*2440*/  ULEA UR5, UR6, UR4, 0x3 ;  /* 0x0000000406057291 */ /* 0x000fd2000f8e18ff */
[----:B------:R-:W1:Y:S02]  /*2450*/  SYNCS.PHASECHK.TRANS64.TRYWAIT P0, [UR5], R2 ;  /* 0x00000002ff0075a7 */ /* 0x000e640008001105 */
[----:B-1----:R-:W-:Y:S05]  /*2460*/  @!P0 BRA `(.L_x_36) ;  /* 0x0000005400208947 */ /* 0x002fea0003800000 */
.L_x_120:
[----:B------:R-:W-:-:S04]  /*2470*/  UIADD3 UR6, UPT, UPT, UR6, 0x1, URZ ;  /* 0x0000000106067890 */ /* 0x000fc8000fffe0ff */
[----:B------:R-:W-:-:S04]  /*2480*/  UISETP.NE.AND UP0, UPT, UR6, 0x4, UPT ;  /* 0x000000040600788c */ /* 0x000fc8000bf05270 */
[----:B------:R-:W-:Y:S02]  /*2490*/  USEL UR7, URZ, 0x1, UP0 ;  /* 0x00000001ff077887 */ /* 0x000fe40008000000 */
[----:B------:R-:W-:-:S04]  /*24a0*/  USEL UR6, UR6, URZ, UP0 ;  /* 0x000000ff06067287 */ /* 0x000fc80008000000 */
[----:B------:R-:W-:Y:S01]  /*24b0*/  ULEA UR5, UR6, UR4, 0x3 ;  /* 0x0000000406057291 */ /* 0x000fe2000f8e18ff */
[----:B-1----:R-:W-:-:S04]  /*24c0*/  LOP3.LUT R2, R17, UR7, RZ, 0x3c, !PT ;  /* 0x0000000711027c12 */ /* 0x002fc8000f8e3cff */
[----:B------:R-:W-:-:S04]  /*24d0*/  SHF.L.U32 R3, R2, 0x1f, RZ ;  /* 0x0000001f02037819 */ /* 0x000fc800000006ff */
[----:B------:R-:W1:Y:S02]  /*24e0*/  SYNCS.PHASECHK.TRANS64.TRYWAIT P0, [UR5], R3 ;  /* 0x00000003ff0075a7 */ /* 0x000e640008001105 */
[----:B-1----:R-:W-:Y:S05]  /*24f0*/  @!P0 BRA `(.L_x_37) ;  /* 0x0000005400148947 */ /* 0x002fea0003800000 */
.L_x_122:
[----:B------:R-:W-:-:S04]  /*2500*/  UIADD3 UR6, UPT, UPT, UR6, 0x1, URZ ;  /* 0x0000000106067890 */ /* 0x000fc8000fffe0ff */
[----:B------:R-:W-:-:S04]  /*2510*/  UISETP.NE.AND UP0, UPT, UR6, 0x4, UPT ;  /* 0x000000040600788c */ /* 0x000fc8000bf05270 */
[----:B------:R-:W-:Y:S02]  /*2520*/  USEL UR7, URZ, 0x1, UP0 ;  /* 0x00000001ff077887 */ /* 0x000fe40008000000 */
[----:B------:R-:W-:-:S04]  /*2530*/  USEL UR6, UR6, URZ, UP0 ;  /* 0x000000ff06067287 */ /* 0x000fc80008000000 */
[----:B------:R-:W-:Y:S01]  /*2540*/  ULEA UR5, UR6, UR4, 0x3 ;  /* 0x0000000406057291 */ /* 0x000fe2000f8e18ff */
[----:B------:R-:W-:-:S04]  /*2550*/  LOP3.LUT R2, R2, UR7, RZ, 0x3c, !PT ;  /* 0x0000000702027c12 */ /* 0x000fc8000f8e3cff */
[----:B-1----:R-:W-:-:S04]  /*2560*/  SHF.L.U32 R3, R2, 0x1f, RZ ;  /* 0x0000001f02037819 */ /* 0x002fc800000006ff */
[----:B------:R-:W1:Y:S02]  /*2570*/  SYNCS.PHASECHK.TRANS64.TRYWAIT P0, [UR5], R3 ;  /* 0x00000003ff0075a7 */ /* 0x000e640008001105 */
[----:B-1----:R-:W-:Y:S05]  /*2580*/  @!P0 BRA `(.L_x_38) ;  /* 0x0000005400088947 */ /* 0x002fea0003800000 */
.L_x_124:
[----:B------:R-:W-:-:S04]  /*2590*/  UIADD3 UR6, UPT, UPT, UR6, 0x1, URZ ;  /* 0x0000000106067890 */ /* 0x000fc8000fffe0ff */
[----:B------:R-:W-:-:S04]  /*25a0*/  UISETP.NE.AND UP0, UPT, UR6, 0x4, UPT ;  /* 0x000000040600788c */ /* 0x000fc8000bf05270 */
[----:B------:R-:W-:Y:S02]  /*25b0*/  USEL UR5, URZ, 0x1, UP0 ;  /* 0x00000001ff057887 */ /* 0x000fe40008000000 */
[----:B------:R-:W-:-:S04]  /*25c0*/  USEL UR6, UR6, URZ, UP0 ;  /* 0x000000ff06067287 */ /* 0x000fc80008000000 */
[----:B------:R-:W-:Y:S01]  /*25d0*/  ULEA UR6, UR6, UR4, 0x3 ;  /* 0x0000000406067291 */ /* 0x000fe2000f8e18ff */
[----:B------:R-:W-:-:S04]  /*25e0*/  LOP3.LUT R2, R2, UR5, RZ, 0x3c, !PT ;  /* 0x0000000502027c12 */ /* 0x000fc8000f8e3cff */
[----:B------:R-:W-:Y:S01]  /*25f0*/  SHF.L.U32 R2, R2, 0x1f, RZ ;  /* 0x0000001f02027819 */ /* 0x000fe200000006ff */
[----:B-1--4-:R-:W-:-:S07]  /*2600*/  IMAD.U32 R0, RZ, RZ, UR6 ;  /* 0x00000006ff007e24 */ /* 0x012fce000f8e00ff */
.L_x_39:
[----:B-1----:R1:W2:Y:S02]  /*2610*/  SYNCS.PHASECHK.TRANS64.TRYWAIT P0, [R0+URZ], R2 ;  /* 0x00000002000075a7 */ /* 0x0022a400080011ff */
[----:B--2---:R-:W-:Y:S05]  /*2620*/  @!P0 NANOSLEEP.SYNCS 0x989680 ;  /* 0x009896800000895d */ /* 0x004fea0003900000 */
[----:B------:R-:W2:Y:S02]  /*2630*/  @!P0 SYNCS.PHASECHK.TRANS64 P0, [R0+URZ], R2 ;  /* 0x00000002000085a7 */ /* 0x000ea400080010ff */
[----:B--2---:R-:W-:Y:S05]  /*2640*/  @P0 EXIT ;  /* 0x000000000000094d */ /* 0x004fea0003800000 */
[----:B------:R-:W-:Y:S05]  /*2650*/  BRA `(.L_x_39) ;  /* 0xfffffffc00ec7947 */ /* 0x000fea000383ffff */
.L_x_17:
[----:B------:R-:W-:-:S04]  /*2660*/  UISETP.NE.AND UP1, UPT, UR37, URZ, UPT ;  /* 0x000000ff2500728c */ /* 0x000fc8000bf25270 */
[----:B------:R-:W-:-:S09]  /*2670*/  UISETP.NE.OR UP1, UPT, UR8, 0x1, UP1 ;  /* 0x000000010800788c */ /* 0x000fd20008f25670 */
[----:B------:R-:W-:Y:S05]  /*2680*/  BRA.U UP1, `(.L_x_40) ;  /* 0x0000000501487547 */ /* 0x000fea000b800000 */
[----:B------:R-:W-:Y:S01]  /*2690*/  ISETP.NE.AND P2, PT, R2, RZ, PT ;  /* 0x000000ff0200720c */ /* 0x000fe20003f45270 */
[----:B------:R-:W-:Y:S01]  /*26a0*/  IMAD.MOV.U32 R12, RZ, RZ, 0x1 ;  /* 0x00000001ff0c7424 */ /* 0x000fe200078e00ff */
[----:B------:R-:W-:Y:S02]  /*26b0*/  CS2R R10, SRZ ;  /* 0x00000000000a7805 */ /* 0x000fe4000001ff00 */
[----:B------:R-:W-:Y:S01]  /*26c0*/  CS2R R8, SRZ ;  /* 0x0000000000087805 */ /* 0x000fe2000001ff00 */
[----:B------:R-:W-:Y:S01]  /*26d0*/  UMOV UR4, 0x400 ;  /* 0x0000040000047882 */ /* 0x000fe20000000000 */
[----:B------:R-:W-:Y:S01]  /*26e0*/  UMOV UR6, URZ ;  /* 0x000000ff00067c82 */ /* 0x000fe20008000000 */
[----:B------:R-:W-:-:S12]  /*26f0*/  ULEA UR37, UR37, UR4, 0x18 ;  /* 0x0000000425257291 */ /* 0x000fd8000f8ec0ff */
.L_x_44:
[----:B------:R-:W-:Y:S02]  /*2700*/  LEA R0, R8, UR37, 0x3 ;  /* 0x0000002508007c11 */ /* 0x000fe4000f8e18ff */
[----:B------:R-:W-:-:S03]  /*2710*/  SHF.L.U32 R4, R9, 0x1f, RZ ;  /* 0x0000001f09047819 */ /* 0x000fc600000006ff */
[----:B------:R-:W-:Y:S01]  /*2720*/  VIADD R5, R0, 0xf0 ;  /* 0x000000f000057836 */ /* 0x000fe20000000000 */
[----:B------:R-:W1:Y:S02]  /*2730*/  SYNCS.PHASECHK.TRANS64.TRYWAIT P0, [R0+URZ+0xe0], R4 ;  /* 0x0000e004000075a7 */ /* 0x000e6400080011ff */
[----:B-1----:R-:W-:Y:S05]  /*2740*/  @!P0 BRA `(.L_x_41) ;  /* 0x0000005000b08947 */ /* 0x002fea0003800000 */
.L_x_125:
[----:B------:R-:W-:Y:S01]  /*2750*/  ULEA UR5, UR6, UR37, 0x3 ;  /* 0x0000002506057291 */ /* 0x000fe2000f8e18ff */
[----:B-1----:R-:W-:Y:S01]  /*2760*/  PRMT R0, RZ, 0x654, R5 ;  /* 0x00000654ff007816 */ /* 0x002fe20000000005 */
[----:B------:R-:W-:Y:S01]  /*2770*/  @!P2 IMAD.MOV.U32 R4, RZ, RZ, 0x10 ;  /* 0x00000010ff04a424 */ /* 0x000fe200078e00ff */
[----:B------:R-:W-:Y:S01]  /*2780*/  SHF.L.U32 R5, R12, 0x1f, RZ ;  /* 0x0000001f0c057819 */ /* 0x000fe200000006ff */
[----:B------:R-:W-:Y:S01]  /*2790*/  UIADD3 UR4, UPT, UPT, UR5, 0x80, URZ ;  /* 0x0000008005047890 */ /* 0x000fe2000fffe0ff */
[----:B------:R1:W-:Y:S05]  /*27a0*/  SYNCS.ARRIVE.TRANS64.RED.A1T0 RZ, [R0+URZ], RZ ;  /* 0x000000ff00ff79a7 */ /* 0x0003ea00081004ff */
[----:B------:R-:W-:Y:S01]  /*27b0*/  IMAD.U32 R6, RZ, RZ, UR4 ;  /* 0x00000004ff067e24 */ /* 0x000fe2000f8e00ff */
[----:B------:R-:W2:Y:S04]  /*27c0*/  SYNCS.PHASECHK.TRANS64.TRYWAIT P0, [UR5+0x90], R5 ;  /* 0x00009005ff0075a7 */ /* 0x000ea80008001105 */
[----:B------:R-:W-:Y:S01]  /*27d0*/  PRMT R6, R2, 0x654, R6 ;  /* 0x0000065402067816 */ /* 0x000fe20000000006 */
[----:B-12---:R-:W-:Y:S06]  /*27e0*/  @!P0 BRA `(.L_x_42) ;  /* 0x00000050009c8947 */ /* 0x006fec0003800000 */
.L_x_127:
[----:B------:R-:W-:Y:S01]  /*27f0*/  ULEA UR4, UR6, UR37, 0x4 ;  /* 0x0000002506047291 */ /* 0x000fe2000f8e20ff */
[----:B------:R-:W-:Y:S01]  /*2800*/  SEL R3, R6, R3, !P2 ;  /* 0x0000000306037207 */ /* 0x000fe20005000000 */
[----:B------:R-:W-:Y:S01]  /*2810*/  UIADD3 UR5, UPT, UPT, UR5, 0x80, URZ ;  /* 0x0000008005057890 */ /* 0x000fe2000fffe0ff */
[----:B-1----:R-:W-:Y:S01]  /*2820*/  LEA R0, R11, UR37, 0x3 ;  /* 0x000000250b007c11 */ /* 0x002fe2000f8e18ff */
[----:B------:R-:W-:Y:S01]  /*2830*/  UIADD3 UR4, UPT, UPT, UR4, 0x110, URZ ;  /* 0x0000011004047890 */ /* 0x000fe2000fffe0ff */
[----:B------:R1:W-:Y:S01]  /*2840*/  @!P2 SYNCS.ARRIVE.TRANS64.RED RZ, [R3+URZ], R4 ;  /* 0x0000000403ffa9a7 */ /* 0x0003e200080004ff */
[----:B------:R-:W-:Y:S01]  /*2850*/  UIADD3 UR6, UPT, UPT, UR6, 0x1, URZ ;  /* 0x0000000106067890 */ /* 0x000fe2000fffe0ff */
[----:B------:R-:W-:-:S03]  /*2860*/  VIADD R8, R8, 0x1 ;  /* 0x0000000108087836 */ /* 0x000fc60000000000 */
[----:B------:R-:W-:Y:S02]  /*2870*/  UISETP.NE.AND UP0, UPT, UR6, 0x2, UPT ;  /* 0x000000020600788c */ /* 0x000fe4000bf05270 */
[----:B------:R-:W-:Y:S01]  /*2880*/  ISETP.NE.AND P0, PT, R8, 0x2, PT ;  /* 0x000000020800780c */ /* 0x000fe20003f05270 */
[----:B------:R-:W-:Y:S06]  /*2890*/  UGETNEXTWORKID.BROADCAST [UR4], [UR5] ;  /* 0x00000000040073ca */ /* 0x000fec0008000100 */
[----:B------:R-:W-:Y:S02]  /*28a0*/  USEL UR4, URZ, 0x1, UP0 ;  /* 0x00000001ff047887 */ /* 0x000fe40008000000 */
[----:B------:R-:W-:-:S04]  /*28b0*/  USEL UR6, UR6, URZ, UP0 ;  /* 0x000000ff06067287 */ /* 0x000fc80008000000 */
[----:B------:R-:W-:Y:S02]  /*28c0*/  LOP3.LUT R12, R12, UR4, RZ, 0x3c, !PT ;  /* 0x000000040c0c7c12 */ /* 0x000fe4000f8e3cff */
[----:B-1----:R-:W-:-:S04]  /*28d0*/  SHF.L.U32 R4, R10, 0x1f, RZ ;  /* 0x0000001f0a047819 */ /* 0x002fc800000006ff */
[----:B------:R-:W1:Y:S02]  /*28e0*/  SYNCS.PHASECHK.TRANS64.TRYWAIT P1, [R0+URZ+0x80], R4 ;  /* 0x00008004000075a7 */ /* 0x000e6400080211ff */
[----:B-1----:R-:W-:Y:S05]  /*28f0*/  @!P1 BRA `(.L_x_43) ;  /* 0x0000005000709947 */ /* 0x002fea0003800000 */
.L_x_128:
[C---:B-1----:R-:W-:Y:S01]  /*2900*/  LEA R4, R11.reuse, UR37, 0x4 ;  /* 0x000000250b047c11 */ /* 0x042fe2000f8e20ff */
[----:B------:R-:W-:Y:S01]  /*2910*/  VIADD R0, R0, 0x90 ;  /* 0x0000009000007836 */ /* 0x000fe20000000000 */
[----:B------:R-:W-:Y:S01]  /*2920*/  SEL R8, R8, RZ, P0 ;  /* 0x000000ff08087207 */ /* 0x000fe20000000000 */
[----:B------:R-:W-:-:S03]  /*2930*/  VIADD R11, R11, 0x1 ;  /* 0x000000010b0b7836 */ /* 0x000fc60000000000 */
[----:B------:R-:W1:Y:S01]  /*2940*/  LDS.128 R4, [R4+0x110] ;  /* 0x0001100004047984 */ /* 0x000e620000000c00 */
[----:B------:R-:W-:Y:S02]  /*2950*/  PRMT R0, RZ, 0x654, R0 ;  /* 0x00000654ff007816 */ /* 0x000fe40000000000 */
[C---:B------:R-:W-:Y:S01]  /*2960*/  ISETP.NE.AND P1, PT, R11.reuse, 0x2, PT ;  /* 0x000000020b00780c */ /* 0x040fe20003f25270 */
[----:B------:R-:W-:Y:S01]  /*2970*/  @!PT LDS RZ, [RZ] ;  /* 0x00000000fffff984 */ /* 0x000fe20000000800 */
[----:B------:R-:W-:Y:S01]  /*2980*/  @!PT LDS RZ, [RZ] ;  /* 0x00000000fffff984 */ /* 0x000fe20000000800 */
[----:B------:R-:W-:Y:S01]  /*2990*/  @!PT LDS RZ, [RZ] ;  /* 0x00000000fffff984 */ /* 0x000fe20000000800 */
[----:B------:R-:W-:Y:S01]  /*29a0*/  @!PT LDS RZ, [RZ] ;  /* 0x00000000fffff984 */ /* 0x000fe20000000800 */
[----:B------:R2:W-:Y:S06]  /*29b0*/  MEMBAR.ALL.CTA ;  /* 0x0000000000007992 */ /* 0x0005ec0000008000 */
[----:B--2---:R-:W2:Y:S01]  /*29c0*/  FENCE.VIEW.ASYNC.S ;  /* 0x00000000000073c6 */ /* 0x004ea20000000000 */
[----:B------:R-:W-:Y:S01]  /*29d0*/  SEL R11, R11, RZ, P1 ;  /* 0x000000ff0b0b7207 */ /* 0x000fe20000800000 */
[----:B--2---:R2:W-:Y:S01]  /*29e0*/  SYNCS.ARRIVE.TRANS64.RED.A1T0 RZ, [R0+URZ], RZ ;  /* 0x000000ff00ff79a7 */ /* 0x0045e200081004ff */
[----:B-1----:R-:W-:-:S02]  /*29f0*/  LOP3.LUT P3, RZ, R6, 0x1, RZ, 0xc0, !PT ;  /* 0x0000000106ff7812 */ /* 0x002fc4000786c0ff */
[----:B------:R-:W-:-:S04]  /*2a00*/  SEL R4, RZ, 0x1, P1 ;  /* 0x00000001ff047807 */ /* 0x000fc80000800000 */
[----:B------:R-:W-:Y:S02]  /*2a10*/  LOP3.LUT R10, R10, R4, RZ, 0x3c, !PT ;  /* 0x000000040a0a7212 */ /* 0x000fe400078e3cff */
[----:B--2---:R-:W-:-:S04]  /*2a20*/  SEL R0, RZ, 0x1, P0 ;  /* 0x00000001ff007807 */ /* 0x004fc80000000000 */
[----:B------:R-:W-:Y:S01]  /*2a30*/  LOP3.LUT R9, R9, R0, RZ, 0x3c, !PT ;  /* 0x0000000009097212 */ /* 0x000fe200078e3cff */
[----:B------:R-:W-:Y:S06]  /*2a40*/  @P3 BRA `(.L_x_44) ;  /* 0xfffffffc002c3947 */ /* 0x000fec000383ffff */
[----:B------:R-:W-:Y:S01]  /*2a50*/  ULEA UR5, UR6, UR37, 0x3 ;  /* 0x0000002506057291 */ /* 0x000fe2000f8e18ff */
[----:B------:R-:W-:-:S08]  /*2a60*/  SHF.L.U32 R2, R12, 0x1f, RZ ;  /* 0x0000001f0c027819 */ /* 0x000fd000000006ff */
[----:B------:R-:W1:Y:S02]  /*2a70*/  SYNCS.PHASECHK.TRANS64 P0, [UR5+0x90], R2 ;  /* 0x00009002ff0075a7 */ /* 0x000e640008001005 */
[----:B-1----:R-:W-:Y:S05]  /*2a80*/  @P0 BRA `(.L_x_45) ;  /* 0x0000000000080947 */ /* 0x002fea0003800000 */
[----:B------:R-:W1:Y:S02]  /*2a90*/  SYNCS.PHASECHK.TRANS64.TRYWAIT P0, [UR5+0x90], R2 ;  /* 0x00009002ff0075a7 */ /* 0x000e640008001105 */
[----:B-1----:R-:W-:Y:S05]  /*2aa0*/  @!P0 BRA `(.L_x_46) ;  /* 0x0000005000188947 */ /* 0x002fea0003800000 */
.L_x_45:
[----:B------:R-:W-:-:S04]  /*2ab0*/  UIADD3 UR4, UPT, UPT, UR6, 0x1, URZ ;  /* 0x0000000106047890 */ /* 0x000fc8000fffe0ff */
[----:B------:R-:W-:-:S04]  /*2ac0*/  UISETP.NE.AND UP0, UPT, UR4, 0x2, UPT ;  /* 0x000000020400788c */ /* 0x000fc8000bf05270 */
[----:B------:R-:W-:Y:S02]  /*2ad0*/  USEL UR7, URZ, 0x1, UP0 ;  /* 0x00000001ff077887 */ /* 0x000fe40008000000 */
[----:B------:R-:W-:-:S04]  /*2ae0*/  USEL UR4, UR4, URZ, UP0 ;  /* 0x000000ff04047287 */ /* 0x000fc80008000000 */
[----:B------:R-:W-:Y:S01]  /*2af0*/  ULEA UR4, UR4, UR37, 0x3 ;  /* 0x0000002504047291 */ /* 0x000fe2000f8e18ff */
[----:B-1----:R-:W-:-:S04]  /*2b00*/  LOP3.LUT R2, R12, UR7, RZ, 0x3c, !PT ;  /* 0x000000070c027c12 */ /* 0x002fc8000f8e3cff */
[----:B------:R-:W-:-:S04]  /*2b10*/  SHF.L.U32 R0, R2, 0x1f, RZ ;  /* 0x0000001f02007819 */ /* 0x000fc800000006ff */
[----:B------:R-:W1:Y:S02]  /*2b20*/  SYNCS.PHASECHK.TRANS64 P0, [UR4+0x90], R0 ;  /* 0x00009000ff0075a7 */ /* 0x000e640008001004 */
[----:B-1----:R-:W-:Y:S05]  /*2b30*/  @P0 EXIT ;  /* 0x000000000000094d */ /* 0x002fea0003800000 */
[----:B------:R-:W-:Y:S02]  /*2b40*/  SHF.L.U32 R2, R2, 0x1f, RZ ;  /* 0x0000001f02027819 */ /* 0x000fe400000006ff */
[----:B------:R-:W-:-:S07]  /*2b50*/  MOV R0, UR4 ;  /* 0x0000000400007c02 */ /* 0x000fce0008000f00 */
.L_x_47:
[----:B-1----:R1:W2:Y:S02]  /*2b60*/  SYNCS.PHASECHK.TRANS64.TRYWAIT P0, [R0+URZ+0x90], R2 ;  /* 0x00009002000075a7 */ /* 0x0022a400080011ff */
[----:B--2---:R-:W-:Y:S05]  /*2b70*/  @!P0 NANOSLEEP.SYNCS 0x989680 ;  /* 0x009896800000895d */ /* 0x004fea0003900000 */
[----:B------:R-:W2:Y:S02]  /*2b80*/  @!P0 SYNCS.PHASECHK.TRANS64 P0, [R0+URZ+0x90], R2 ;  /* 0x00009002000085a7 */ /* 0x000ea400080010ff */
[----:B--2---:R-:W-:Y:S05]  /*2b90*/  @P0 EXIT ;  /* 0x000000000000094d */ /* 0x004fea0003800000 */
[----:B------:R-:W-:Y:S05]  /*2ba0*/  BRA `(.L_x_47) ;  /* 0xfffffffc00ec7947 */ /* 0x000fea000383ffff */
.L_x_40:
[----:B------:R-:W-:-:S09]  /*2bb0*/  UISETP.NE.AND UP1, UPT, UR8, URZ, UPT ;  /* 0x000000ff0800728c */ /* 0x000fd2000bf25270 */
[----:B------:R-:W-:Y:S05]  /*2bc0*/  BRA.U UP1, `(.L_x_48) ;  /* 0x0000001101247547 */ /* 0x000fea000b800000 */
[----:B------:R-:W-:Y:S01]  /*2bd0*/  UMOV UR4, 0x40 ;  /* 0x0000004000047882 */ /* 0x000fe20000000000 */
[----:B------:R-:W-:Y:S01]  /*2be0*/  NOP ;  /* 0x0000000000007918 */ /* 0x000fe20000000000 */
[----:B------:R-:W-:Y:S01]  /*2bf0*/  ULEA UR4, UR37, UR4, 0x18 ;  /* 0x0000000425047291 */ /* 0x000fe2000f8ec0ff */
[----:B------:R-:W-:Y:S02]  /*2c00*/  UMOV UR5, 0x400 ;  /* 0x0000040000057882 */ /* 0x000fe40000000000 */
[----:B------:R-:W-:-:S06]  /*2c10*/  ULEA UR37, UR37, UR5, 0x18 ;  /* 0x0000000525257291 */ /* 0x000fcc000f8ec0ff */
[----:B------:R-:W1:Y:S02]  /*2c20*/  LDS.U8 R0, [UR4+0x1c] ;  /* 0x00001c04ff007984 */ /* 0x000e640008000000 */
[----:B-1----:R-:W-:-:S13]  /*2c30*/  ISETP.NE.AND P0, PT, R0, RZ, PT ;  /* 0x000000ff0000720c */ /* 0x002fda0003f05270 */
[----:B------:R-:W-:Y:S05]  /*2c40*/  @P0 BRA `(.L_x_49) ;  /* 0x0000000000580947 */ /* 0x000fea0003800000 */
[----:B------:R-:W-:-:S13]  /*2c50*/  ELECT P0, URZ, PT ;  /* 0x0000000000ff782f */ /* 0x000fda0003800000 */
[----:B------:R-:W-:Y:S05]  /*2c60*/  @!P0 BRA `(.L_x_50) ;  /* 0x0000000000608947 */ /* 0x000fea0003800000 */
[----:B------:R-:W-:Y:S01]  /*2c70*/  UMOV UR5, 0x10 ;  /* 0x0000001000057882 */ /* 0x000fe20000000000 */
[----:B------:R-:W-:Y:S01]  /*2c80*/  HFMA2 R0, -RZ, RZ, 0, 5.9604644775390625e-08 ;  /* 0x00000001ff007431 */ /* 0x000fe200000001ff */
[----:B------:R-:W-:-:S03]  /*2c90*/  MOV R2, 0xffff ;  /* 0x0000ffff00027802 */ /* 0x000fc60000000f00 */
[----:B------:R-:W-:Y:S04]  /*2ca0*/  DEPBAR.LE SB1, 0x36 ;  /* 0x00009d800000791a */ /* 0x000fe80000000000 */
[----:B------:R-:W1:Y:S02]  /*2cb0*/  UTCATOMSWS.FIND_AND_SET.ALIGN UP0, UR5, UR5 ;  /* 0x00000005000575e3 */ /* 0x000e640008000800 */
[----:B-1----:R-:W-:Y:S01]  /*2cc0*/  MOV R3, UR5 ;  /* 0x0000000500037c02 */ /* 0x002fe20008000f00 */
[----:B------:R-:W-:Y:S06]  /*2cd0*/  BRA.U UP0, `(.L_x_51) ;  /* 0x0000000100187547 */ /* 0x000fec000b800000 */
.L_x_52:
[----:B------:R-:W-:Y:S05]  /*2ce0*/  NANOSLEEP 0x64 ;  /* 0x000000640000795d */ /* 0x000fea0003800000 */
[----:B------:R-:W-:-:S05]  /*2cf0*/  UMOV UR5, 0x10 ;  /* 0x0000001000057882 */ /* 0x000fca0000000000 */
[----:B------:R-:W-:Y:S04]  /*2d00*/  DEPBAR.LE SB1, 0x36 ;  /* 0x00009d800000791a */ /* 0x000fe80000000000 */
[----:B------:R-:W1:Y:S02]  /*2d10*/  UTCATOMSWS.FIND_AND_SET.ALIGN UP0, UR5, UR5 ;  /* 0x00000005000575e3 */ /* 0x000e640008000800 */
[----:B-1----:R-:W-:Y:S01]  /*2d20*/  MOV R3, UR5 ;  /* 0x0000000500037c02 */ /* 0x002fe20008000f00 */
[----:B------:R-:W-:Y:S05]  /*2d30*/  BRA.U !UP0, `(.L_x_52) ;  /* 0xfffffffd08e87547 */ /* 0x000fea000b83ffff */
.L_x_51:
[-C--:B------:R-:W-:Y:S02]  /*2d40*/  SHF.L.U32 R2, R2, R3.reuse, RZ ;  /* 0x0000000302027219 */ /* 0x080fe400000006ff */
[----:B------:R-:W-:Y:S01]  /*2d50*/  SHF.L.U32 R0, R0, R3, RZ ;  /* 0x0000000300007219 */ /* 0x000fe200000006ff */
[----:B------:R-:W-:Y:S02]  /*2d60*/  IMAD.SHL.U32 R3, R3, 0x20, RZ ;  /* 0x0000002003037824 */ /* 0x000fe400078e00ff */
[----:B------:R1:W-:Y:S04]  /*2d70*/  ATOMS.OR RZ, [UR4+0x14], R2 ;  /* 0x00001402ffff798c */ /* 0x0003e8000b000004 */
[----:B------:R1:W-:Y:S04]  /*2d80*/  ATOMS.OR RZ, [UR4+0x18], R0 ;  /* 0x00001800ffff798c */ /* 0x0003e8000b000004 */
[----:B------:R1:W-:Y:S01]  /*2d90*/  STS [UR37+0x130], R3 ;  /* 0x00013003ff007988 */ /* 0x0003e20008000825 */
[----:B------:R-:W-:Y:S05]  /*2da0*/  BRA `(.L_x_50) ;  /* 0x0000000000107947 */ /* 0x000fea0003800000 */
.L_x_49:
[----:B------:R-:W-:Y:S02]  /*2db0*/  MOV R0, 0xffffffff ;  /* 0xffffffff00007802 */ /* 0x000fe40000000f00 */
[----:B------:R-:W-:-:S03]  /*2dc0*/  MOV R2, 0x2df0 ;  /* 0x00002df000027802 */ /* 0x000fc60000000f00 */
[----:B------:R1:W-:Y:S04]  /*2dd0*/  STS [UR37+0x130], R0 ;  /* 0x00013000ff007988 */ /* 0x0003e80008000825 */
[----:B-1-3-5:R-:W-:Y:S05]  /*2de0*/  CALL.REL.NOINC `($__internal_1_$__cuda_sm10x_tcgen05_guardrail_trap_phase_invalid_during_alloc) ;  /* 0x0000005000ec7944 */ /* 0x02afea0003c00000 */
.L_x_50:
[----:B------:R-:W-:Y:S05]  /*2df0*/  WARPSYNC.ALL ;  /* 0x0000000000007948 */ /* 0x000fea0003800000 */
[----:B------:R-:W2:Y:S01]  /*2e00*/  S2UR UR5, SR_CgaCtaId ;  /* 0x00000000000579c3 */ /* 0x000ea20000008800 */
[----:B------:R-:W-:Y:S01]  /*2e10*/  UMOV UR4, 0x400 ;  /* 0x0000040000047882 */ /* 0x000fe20000000000 */
[----:B------:R-:W-:-:S06]  /*2e20*/  NOP ;  /* 0x0000000000007918 */ /* 0x000fcc0000000000 */
[----:B------:R-:W-:Y:S06]  /*2e30*/  BAR.ARV 0x6, 0xa0 ;  /* 0x0182800000007b1d */ /* 0x000fec0000002000 */
[----:B------:R-:W4:Y:S01]  /*2e40*/  LDCU UR7, c[0x0][0x38c] ;  /* 0x00007180ff0777ac */ /* 0x000f220008000800 */
[----:B------:R-:W-:Y:S01]  /*2e50*/  IMAD.MOV.U32 R11, RZ, RZ, 0x1 ;  /* 0x00000001ff0b7424 */ /* 0x000fe200078e00ff */
[----:B------:R-:W-:Y:S01]  /*2e60*/  CS2R R8, SRZ ;  /* 0x0000000000087805 */ /* 0x000fe2000001ff00 */
[----:B------:R-:W-:Y:S01]  /*2e70*/  IMAD.MOV.U32 R10, RZ, RZ, RZ ;  /* 0x000000ffff0a7224 */ /* 0x000fe200078e00ff */
[----:B------:R-:W3:Y:S01]  /*2e80*/  LDCU UR6, c[0x0][0x38c] ;  /* 0x00007180ff0677ac */ /* 0x000ee20008000800 */
[----:B------:R-:W-:Y:S01]  /*2e90*/  UMOV UR15, URZ ;  /* 0x000000ff000f7c82 */ /* 0x000fe20008000000 */
[----:B------:R-:W-:Y:S01]  /*2ea0*/  UMOV UR14, URZ ;  /* 0x000000ff000e7c82 */ /* 0x000fe20008000000 */
[----:B--2---:R-:W-:Y:S01]  /*2eb0*/  ULEA UR5, UR5, UR4, 0x18 ;  /* 0x0000000405057291 */ /* 0x004fe2000f8ec0ff */
[----:B------:R-:W-:Y:S01]  /*2ec0*/  UMOV UR32, 0x0 ;  /* 0x0000000000207882 */ /* 0x000fe20000000000 */
[----:B------:R-:W-:-:S02]  /*2ed0*/  UMOV UR33, 0x8100490 ;  /* 0x0810049000217882 */ /* 0x000fc40000000000 */
[----:B------:R-:W-:Y:S02]  /*2ee0*/  UIADD3 UR9, UPT, UPT, UR5, 0x6400, URZ ;  /* 0x0000640005097890 */ /* 0x000fe4000fffe0ff */
[----:B------:R-:W-:Y:S02]  /*2ef0*/  UIADD3 UR10, UPT, UPT, UR5, 0x26400, URZ ;  /* 0x00026400050a7890 */ /* 0x000fe4000fffe0ff */
[----:B----4-:R-:W-:Y:S01]  /*2f00*/  UIADD3 UR7, UPT, UPT, UR7, 0x7f, URZ ;  /* 0x0000007f07077890 */ /* 0x010fe2000fffe0ff */
[----:B-1----:R-:W1:Y:S01]  /*2f10*/  LDS R0, [UR5+0x130] ;  /* 0x00013005ff007984 */ /* 0x002e620008000800 */
[----:B------:R-:W-:Y:S02]  /*2f20*/  USHF.R.U32.HI UR9, URZ, 0x4, UR9 ;  /* 0x00000004ff097899 */ /* 0x000fe40008011609 */
[----:B------:R-:W-:Y:S02]  /*2f30*/  USHF.R.S32.HI UR4, URZ, 0x1f, UR7 ;  /* 0x0000001fff047899 */ /* 0x000fe40008011407 */
[----:B------:R-:W-:-:S02]  /*2f40*/  USHF.R.U32.HI UR10, URZ, 0x4, UR10 ;  /* 0x00000004ff0a7899 */ /* 0x000fc4000801160a */
[----:B------:R-:W-:Y:S02]  /*2f50*/  ULEA.HI UR4, UR4, UR7, URZ, 0x7 ;  /* 0x0000000704047291 */ /* 0x000fe4000f8f38ff */
[----:B------:R-:W-:Y:S02]  /*2f60*/  ULOP3.LUT UR9, UR9, 0x3fff, URZ, 0xc0, !UPT ;  /* 0x00003fff09097892 */ /* 0x000fe4000f8ec0ff */
[----:B------:R-:W-:Y:S02]  /*2f70*/  USHF.R.S32.HI UR4, URZ, 0x7, UR4 ;  /* 0x00000007ff047899 */ /* 0x000fe40008011404 */
[----:B------:R-:W-:Y:S02]  /*2f80*/  ULOP3.LUT UR10, UR10, 0x3fff, URZ, 0xc0, !UPT ;  /* 0x00003fff0a0a7892 */ /* 0x000fe4000f8ec0ff */
[----:B------:R-:W-:Y:S01]  /*2f90*/  UISETP.LT.AND UP0, UPT, UR4, 0x1, UPT ;  /* 0x000000010400788c */ /* 0x000fe2000bf01270 */
[----:B------:R-:W-:Y:S01]  /*2fa0*/  UMOV UR30, 0x0 ;  /* 0x00000000001e7882 */ /* 0x000fe20000000000 */
[----:B------:R-:W-:-:S02]  /*2fb0*/  UMOV UR31, 0x8100490 ;  /* 0x08100490001f7882 */ /* 0x000fc40000000000 */
[----:B------:R-:W-:Y:S01]  /*2fc0*/  USEL UR8, UR4, 0x1, !UP0 ;  /* 0x0000000104087887 */ /* 0x000fe2000c000000 */
[----:B------:R-:W-:Y:S01]  /*2fd0*/  UMOV UR28, 0x0 ;  /* 0x00000000001c7882 */ /* 0x000fe20000000000 */
[----:B------:R-:W-:Y:S01]  /*2fe0*/  UMOV UR29, 0x8100490 ;  /* 0x08100490001d7882 */ /* 0x000fe20000000000 */
[----:B------:R-:W-:Y:S01]  /*2ff0*/  UMOV UR26, 0x0 ;  /* 0x00000000001a7882 */ /* 0x000fe20000000000 */
[----:B------:R-:W-:Y:S01]  /*3000*/  UMOV UR27, 0x8100490 ;  /* 0x08100490001b7882 */ /* 0x000fe20000000000 */
[----:B------:R-:W-:Y:S01]  /*3010*/  UMOV UR24, 0x0 ;  /* 0x0000000000187882 */ /* 0x000fe20000000000 */
[----:B------:R-:W-:Y:S01]  /*3020*/  UMOV UR25, 0x8100490 ;  /* 0x0810049000197882 */ /* 0x000fe20000000000 */
[----:B------:R-:W-:Y:S01]  /*3030*/  UMOV UR22, 0x0 ;  /* 0x0000000000167882 */ /* 0x000fe20000000000 */
[----:B------:R-:W-:Y:S01]  /*3040*/  UMOV UR23, 0x8100490 ;  /* 0x0810049000177882 */ /* 0x000fe20000000000 */
[----:B------:R-:W-:Y:S02]  /*3050*/  ULOP3.LUT UR9, UR9, 0x10000, URZ, 0xfc, !UPT ;  /* 0x0001000009097892 */ /* 0x000fe4000f8efcff */
[----:B------:R-:W-:-:S02]  /*3060*/  ULOP3.LUT UR10, UR10, 0x10000, URZ, 0xfc, !UPT ;  /* 0x000100000a0a7892 */ /* 0x000fc4000f8efcff */
[----:B------:R-:W-:Y:S02]  /*3070*/  UIADD3 UR8, UPT, UPT, -UR8, URZ, URZ ;  /* 0x000000ff08087290 */ /* 0x000fe4000fffe1ff */
[----:B---3--:R-:W-:Y:S01]  /*3080*/  UISETP.GE.AND UP3, UPT, UR6, 0x1, UPT ;  /* 0x000000010600788c */ /* 0x008fe2000bf66270 */
[----:B------:R-:W-:Y:S01]  /*3090*/  UMOV UR20, 0x0 ;  /* 0x0000000000147882 */ /* 0x000fe20000000000 */
[----:B------:R-:W-:Y:S01]  /*30a0*/  UMOV UR21, 0x8100490 ;  /* 0x0810049000157882 */ /* 0x000fe20000000000 */
[----:B------:R-:W-:Y:S01]  /*30b0*/  UMOV UR18, 0x0 ;  /* 0x0000000000127882 */ /* 0x000fe20000000000 */
[----:B-1----:R-:W-:Y:S01]  /*30c0*/  R2UR UR16, R0 ;  /* 0x00000000001072ca */ /* 0x002fe200000e0000 */
[----:B------:R-:W-:-:S14]  /*30d0*/  UMOV UR19, 0x8100490 ;  /* 0x0810049000137882 */ /* 0x000fdc0000000000 */
.L_x_59:
[----:B------:R-:W-:Y:S02]  /*30e0*/  LEA R0, R10, UR5, 0x3 ;  /* 0x000000050a007c11 */ /* 0x000fe4000f8e18ff */
[----:B------:R-:W-:Y:S02]  /*30f0*/  SHF.L.U32 R2, R9, 0x1f, RZ ;  /* 0x0000001f09027819 */ /* 0x000fe400000006ff */
[----:B------:R-:W-:Y:S01]  /*3100*/  PLOP3.LUT P0, PT, PT, PT, UP3, 0x80, 0x8 ;  /* 0x000000000008781c */ /* 0x000fe20003f0f038 */
[----:B------:R-:W-:Y:S01]  /*3110*/  VIADD R3, R0, 0x90 ;  /* 0x0000009000037836 */ /* 0x000fe20000000000 */
[----:B-1----:R-:W1:Y:S02]  /*3120*/  SYNCS.PHASECHK.TRANS64.TRYWAIT P1, [R0+URZ+0x80], R2 ;  /* 0x00008002000075a7 */ /* 0x002e6400080211ff */
[----:B-1-3--:R-:W-:Y:S09]  /*3130*/  @!P1 BRA `(.L_x_53) ;  /* 0x00000048008c9947 */ /* 0x00aff20003800000 */
.L_x_130:
[----:B------:R-:W-:Y:S01]  /*3140*/  LEA R4, R10, UR5, 0x4 ;  /* 0x000000050a047c11 */ /* 0x000fe2000f8e20ff */
[----:B------:R-:W-:Y:S01]  /*3150*/  @UP3 ULEA UR7, UR14, UR5, 0x3 ;  /* 0x000000050e073291 */ /* 0x000fe2000f8e18ff */
[----:B------:R-:W-:Y:S01]  /*3160*/  PLOP3.LUT P2, PT, PT, PT, PT, 0x80, 0x8 ;  /* 0x000000000008781c */ /* 0x000fe20003f4f070 */
[----:B------:R-:W-:Y:S01]  /*3170*/  ULEA UR6, UR15, UR5, 0x3 ;  /* 0x000000050f067291 */ /* 0x000fe2000f8e18ff */
[----:B------:R-:W-:Y:S02]  /*3180*/  PRMT R3, RZ, 0x654, R3 ;  /* 0x00000654ff037816 */ /* 0x000fe40000000003 */
[----:B------:R-:W2:Y:S01]  /*3190*/  LDS.128 R4, [R4+0x110] ;  /* 0x0001100004047984 */ /* 0x000ea20000000c00 */
[----:B-1----:R-:W-:Y:S02]  /*31a0*/  @P0 SHF.L.U32 R2, R8, 0x1f, RZ ;  /* 0x0000001f08020819 */ /* 0x002fe400000006ff */
[----:B------:R-:W-:Y:S01]  /*31b0*/  SHF.L.U32 R0, R11, 0x1f, RZ ;  /* 0x0000001f0b007819 */ /* 0x000fe200000006ff */
[----:B------:R-:W-:Y:S01]  /*31c0*/  @!PT LDS RZ, [RZ] ;  /* 0x00000000fffff984 */ /* 0x000fe20000000800 */
[----:B------:R-:W-:Y:S01]  /*31d0*/  @!PT LDS RZ, [RZ] ;  /* 0x00000000fffff984 */ /* 0x000fe20000000800 */
[----:B------:R-:W-:Y:S01]  /*31e0*/  @!PT LDS RZ, [RZ] ;  /* 0x00000000fffff984 */ /* 0x000fe20000000800 */
[----:B------:R-:W-:Y:S01]  /*31f0*/  @!PT LDS RZ, [RZ] ;  /* 0x00000000fffff984 */ /* 0x000fe20000000800 */
[----:B------:R1:W-:Y:S06]  /*3200*/  MEMBAR.ALL.CTA ;  /* 0x0000000000007992 */ /* 0x0003ec0000008000 */
[----:B-1----:R-:W1:Y:S02]  /*3210*/  FENCE.VIEW.ASYNC.S ;  /* 0x00000000000073c6 */ /* 0x002e640000000000 */
[----:B-1----:R1:W-:Y:S01]  /*3220*/  SYNCS.ARRIVE.TRANS64.RED.A1T0 RZ, [R3+URZ], RZ ;  /* 0x000000ff03ff79a7 */ /* 0x0023e200081004ff */
[----:B------:R1:W3:Y:S01]  /*3230*/  @P0 SYNCS.PHASECHK.TRANS64.TRYWAIT P2, [UR7], R2 ;  /* 0x00000002ff0005a7 */ /* 0x0002e20008041107 */
[----:B------:R-:W-:Y:S01]  /*3240*/  ULEA UR7, UR15, UR16, 0x6 ;  /* 0x000000100f077291 */ /* 0x000fe2000f8e30ff */
[----:B--2---:R-:W-:Y:S01]  /*3250*/  LOP3.LUT P1, RZ, R6, 0x1, RZ, 0xc0, !PT ;  /* 0x0000000106ff7812 */ /* 0x004fe2000782c0ff */
[----:B------:R-:W2:Y:S02]  /*3260*/  SYNCS.PHASECHK.TRANS64.TRYWAIT P0, [UR6+0xc0], R0 ;  /* 0x0000c000ff0075a7 */ /* 0x000ea40008001106 */
[----:B-123--:R-:W-:Y:S10]  /*3270*/  @!P0 BRA `(.L_x_54) ;  /* 0x0000004800508947 */ /* 0x00eff40003800000 */
.L_x_132:
[----:B------:R-:W-:Y:S01]  /*3280*/  IADD3 R10, PT, PT, R10, 0x1, RZ ;  /* 0x000000010a0a7810 */ /* 0x000fe20007ffe0ff */
[----:B------:R-:W-:Y:S06]  /*3290*/  BRA.U !UP3, `(.L_x_55) ;  /* 0x000000050b107547 */ /* 0x000fec000b800000 */
[----:B------:R-:W-:Y:S01]  /*32a0*/  UPLOP3.LUT UP4, UPT, UPT, UPT, UPT, 0x40, 0x4 ;  /* 0x000000000004789c */ /* 0x000fe20003f8e870 */
[----:B------:R-:W-:Y:S01]  /*32b0*/  UMOV UR13, UR8 ;  /* 0x00000008000d7c82 */ /* 0x000fe20008000000 */
[----:B------:R-:W-:Y:S01]  /*32c0*/  UMOV UR12, UR4 ;  /* 0x00000004000c7c82 */ /* 0x000fe20008000000 */
[----:B------:R-:W-:-:S08]  /*32d0*/  UMOV UR17, UR14 ;  /* 0x0000000e00117c82 */ /* 0x000fd00008000000 */
.L_x_58:
[----:B------:R-:W-:Y:S02]  /*32e0*/  UIADD3 UR13, UPT, UPT, UR13, 0x1, URZ ;  /* 0x000000010d0d7890 */ /* 0x000fe4000fffe0ff */
[----:B--2---:R-:W-:Y:S02]  /*32f0*/  ULEA UR11, UR17, UR5, 0x3 ;  /* 0x00000005110b7291 */ /* 0x004fe4000f8e18ff */
[----:B------:R-:W-:Y:S01]  /*3300*/  UISETP.NE.AND UP0, UPT, UR13, URZ, UPT ;  /* 0x000000ff0d00728c */ /* 0x000fe2000bf05270 */
[----:B---3--:R-:W-:Y:S10]  /*3310*/  @P2 BRA `(.L_x_56) ;  /* 0x00000000000c2947 */ /* 0x008ff40003800000 */
[----:B-1----:R-:W-:Y:S04]  /*3320*/  SHF.L.U32 R2, R8, 0x1f, RZ ;  /* 0x0000001f08027819 */ /* 0x002fe800000006ff */
[----:B------:R-:W1:Y:S02]  /*3330*/  SYNCS.PHASECHK.TRANS64.TRYWAIT P0, [UR11], R2 ;  /* 0x00000002ff0075a7 */ /* 0x000e64000800110b */
[----:B-1----:R-:W-:Y:S05]  /*3340*/  @!P0 BRA `(.L_x_57) ;  /* 0x0000004800348947 */ /* 0x002fea0003800000 */
.L_x_56:
[----:B------:R-:W-:Y:S01]  /*3350*/  UISETP.NE.AND UP1, UPT, UR12, 0x1, UPT ;  /* 0x000000010c00788c */ /* 0x000fe2000bf25270 */
[----:B------:R-:W-:Y:S01]  /*3360*/  PLOP3.LUT P2, PT, PT, PT, PT, 0x80, 0x8 ;  /* 0x000000000008781c */ /* 0x000fe20003f4f070 */
[----:B------:R-:W-:Y:S02]  /*3370*/  UIADD3 UR14, UPT, UPT, UR17, 0x1, URZ ;  /* 0x00000001110e7890 */ /* 0x000fe4000fffe0ff */
[----:B------:R-:W-:Y:S02]  /*3380*/  ULEA UR64, UR17, UR10, 0xa ;  /* 0x0000000a11407291 */ /* 0x000fe4000f8e50ff */
[----:B------:R-:W-:Y:S01]  /*3390*/  UISETP.NE.AND UP2, UPT, UR14, 0x4, UPT ;  /* 0x000000040e00788c */ /* 0x000fe2000bf45270 */
[----:B------:R-:W-:Y:S01]  /*33a0*/  PLOP3.LUT P0, PT, PT, PT, UP1, 0x80, 0x8 ;  /* 0x000000000008781c */ /* 0x000fe20003f0f018 */
[----:B------:R-:W-:Y:S02]  /*33b0*/  ULEA UR62, UR17, UR9, 0xb ;  /* 0x00000009113e7291 */ /* 0x000fe4000f8e58ff */
[----:B------:R-:W-:Y:S02]  /*33c0*/  USEL UR35, URZ, 0x1, UP2 ;  /* 0x00000001ff237887 */ /* 0x000fe40009000000 */
[----:B------:R-:W-:Y:S02]  /*33d0*/  USEL UR14, UR14, URZ, UP2 ;  /* 0x000000ff0e0e7287 */ /* 0x000fe40009000000 */
[----:B------:R-:W-:Y:S02]  /*33e0*/  UIADD3 UR60, UPT, UPT, UR64, 0x2, URZ ;  /* 0x00000002403c7890 */ /* 0x000fe4000fffe0ff */
[----:B------:R-:W-:Y:S01]  /*33f0*/  @UP1 ULEA UR34, UR14, UR5, 0x3 ;  /* 0x000000050e221291 */ /* 0x000fe2000f8e18ff */
[----:B------:R-:W-:Y:S01]  /*3400*/  LOP3.LUT R8, R8, UR35, RZ, 0x3c, !PT ;  /* 0x0000002308087c12 */ /* 0x000fe2000f8e3cff */
[----:B------:R-:W-:Y:S02]  /*3410*/  UIADD3 UR58, UPT, UPT, UR62, 0x2, URZ ;  /* 0x000000023e3a7890 */ /* 0x000fe4000fffe0ff */
[----:B------:R-:W-:Y:S01]  /*3420*/  UIADD3 UR56, UPT, UPT, UR64, 0x4, URZ ;  /* 0x0000000440387890 */ /* 0x000fe2000fffe0ff */
[----:B-1----:R-:W-:Y:S01]  /*3430*/  @P0 SHF.L.U32 R0, R8, 0x1f, RZ ;  /* 0x0000001f08000819 */ /* 0x002fe200000006ff */
[----:B------:R-:W-:Y:S02]  /*3440*/  UIADD3 UR54, UPT, UPT, UR62, 0x4, URZ ;  /* 0x000000043e367890 */ /* 0x000fe4000fffe0ff */
[----:B------:R-:W-:Y:S01]  /*3450*/  UIADD3 UR52, UPT, UPT, UR64, 0x6, URZ ;  /* 0x0000000640347890 */ /* 0x000fe2000fffe0ff */
[----:B------:R2:W3:Y:S01]  /*3460*/  @P0 SYNCS.PHASECHK.TRANS64.TRYWAIT P2, [UR34], R0 ;  /* 0x00000000ff0005a7 */ /* 0x0004e20008041122 */
[----:B------:R-:W-:Y:S02]  /*3470*/  UIADD3 UR50, UPT, UPT, UR62, 0x6, URZ ;  /* 0x000000063e327890 */ /* 0x000fe4000fffe0ff */
        /* <DEDUP_REMOVED lines=9> */
[----:B------:R-:W-:Y:S01]  /*3510*/  UIADD3 UR12, UPT, UPT, UR12, -0x1, URZ ;  /* 0xffffffff0c0c7890 */ /* 0x000fe2000fffe0ff */
[----:B------:R-:W-:Y:S01]  /*3520*/  UMOV UR65, 0x40004040 ;  /* 0x4000404000417882 */ /* 0x000fe20000000000 */
[----:B------:R-:W-:Y:S01]  /*3530*/  UMOV UR63, 0x40004040 ;  /* 0x40004040003f7882 */ /* 0x000fe20000000000 */
[----:B------:R-:W-:Y:S01]  /*3540*/  UMOV UR61, 0x40004040 ;  /* 0x40004040003d7882 */ /* 0x000fe20000000000 */
[----:B------:R2:W-:Y:S01]  /*3550*/  UTCHMMA gdesc[UR62], gdesc[UR64], tmem[UR7], tmem[UR32], idesc[UR33], UP4 ;  /* 0x00ff20403e0075ea */ /* 0x0005e2000a000007 */
[----:B------:R-:W-:Y:S01]  /*3560*/  UPLOP3.LUT UP4, UPT, UPT, UPT, UPT, 0x80, 0x8 ;  /* 0x000000000008789c */ /* 0x000fe20003f8f070 */
[----:B------:R-:W-:Y:S01]  /*3570*/  UMOV UR59, 0x40004040 ;  /* 0x40004040003b7882 */ /* 0x000fe20000000000 */
[----:B------:R-:W-:Y:S01]  /*3580*/  UMOV UR57, 0x40004040 ;  /* 0x4000404000397882 */ /* 0x000fe20000000000 */
[----:B------:R2:W-:Y:S01]  /*3590*/  UTCHMMA gdesc[UR58], gdesc[UR60], tmem[UR7], tmem[UR30], idesc[UR31], UPT ;  /* 0x00ff1e3c3a0075ea */ /* 0x0005e2000b800007 */
        /* <DEDUP_REMOVED lines=14> */
[----:B------:R-:W-:Y:S01]  /*3680*/  UMOV UR35, 0x40004040 ;  /* 0x4000404000237882 */ /* 0x000fe20000000000 */
[----:B------:R2:W-:Y:S01]  /*3690*/  UTCHMMA gdesc[UR38], gdesc[UR40], tmem[UR7], tmem[UR20], idesc[UR21], UPT ;  /* 0x00ff1428260075ea */ /* 0x0005e2000b800007 */
[----:B------:R2:W-:Y:S01]  /*36a0*/  UTCHMMA gdesc[UR34], gdesc[UR36], tmem[UR7], tmem[UR18], idesc[UR19], UPT ;  /* 0x00ff1224220075ea */ /* 0x0005e2000b800007 */
[----:B------:R2:W-:Y:S01]  /*36b0*/  UTCBAR [UR11], URZ ;  /* 0x000000ff0b0073e9 */ /* 0x0005e200080000ff */
[----:B------:R-:W-:Y:S01]  /*36c0*/  UMOV UR17, UR14 ;  /* 0x0000000e00117c82 */ /* 0x000fe20008000000 */
[----:B------:R-:W-:Y:S05]  /*36d0*/  BRA.U UP0, `(.L_x_58) ;  /* 0xfffffffd00007547 */ /* 0x000fea000b83ffff */
.L_x_55:
[----:B------:R-:W-:Y:S01]  /*36e0*/  UIADD3 UR15, UPT, UPT, UR15, 0x1, URZ ;  /* 0x000000010f0f7890 */ /* 0x000fe2000fffe0ff */
[C---:B------:R-:W-:Y:S01]  /*36f0*/  ISETP.NE.AND P0, PT, R10.reuse, 0x2, PT ;  /* 0x000000020a00780c */ /* 0x040fe20003f05270 */
[----:B--2---:R-:W-:Y:S02]  /*3700*/  UIADD3 UR7, UPT, UPT, UR6, 0xa0, URZ ;  /* 0x000000a006077890 */ /* 0x004fe4000fffe0ff */
[----:B------:R-:W-:Y:S01]  /*3710*/  UISETP.NE.AND UP0, UPT, UR15, 0x4, UPT ;  /* 0x000000040f00788c */ /* 0x000fe2000bf05270 */
[----:B-1----:R-:W-:Y:S02]  /*3720*/  SEL R0, RZ, 0x1, P0 ;  /* 0x00000001ff007807 */ /* 0x002fe40000000000 */
[----:B------:R-:W-:Y:S01]  /*3730*/  SEL R10, R10, RZ, P0 ;  /* 0x000000ff0a0a7207 */ /* 0x000fe20000000000 */
[----:B------:R-:W-:Y:S01]  /*3740*/  USEL UR6, URZ, 0x1, UP0 ;  /* 0x00000001ff067887 */ /* 0x000fe20008000000 */
[----:B------:R-:W-:Y:S01]  /*3750*/  LOP3.LUT R9, R9, R0, RZ, 0x3c, !PT ;  /* 0x0000000009097212 */ /* 0x000fe200078e3cff */
[----:B------:R-:W-:Y:S01]  /*3760*/  USEL UR15, UR15, URZ, UP0 ;  /* 0x000000ff0f0f7287 */ /* 0x000fe20008000000 */
[----:B------:R1:W-:Y:S03]  /*3770*/  UTCBAR [UR7], URZ ;  /* 0x000000ff070073e9 */ /* 0x0003e600080000ff */
[----:B------:R-:W-:Y:S01]  /*3780*/  LOP3.LUT R11, R11, UR6, RZ, 0x3c, !PT ;  /* 0x000000060b0b7c12 */ /* 0x000fe2000f8e3cff */
[----:B------:R-:W-:Y:S07]  /*3790*/  @P1 BRA `(.L_x_59) ;  /* 0xfffffff800501947 */ /* 0x000fee000383ffff */
[----:B------:R-:W2:Y:S01]  /*37a0*/  S2UR UR4, SR_CgaCtaId ;  /* 0x00000000000479c3 */ /* 0x000ea20000008800 */
[----:B------:R-:W-:Y:S01]  /*37b0*/  ELECT P0, URZ, PT ;  /* 0x0000000000ff782f */ /* 0x000fe20003800000 */
[----:B------:R-:W-:Y:S01]  /*37c0*/  IMAD.MOV.U32 R0, RZ, RZ, 0x1 ;  /* 0x00000001ff007424 */ /* 0x000fe200078e00ff */
[----:B------:R-:W-:Y:S01]  /*37d0*/  UIADD3 UR5, UPT, UPT, UR5, 0xc0, URZ ;  /* 0x000000c005057890 */ /* 0x000fe2000fffe0ff */
[----:B------:R-:W-:Y:S01]  /*37e0*/  SHF.L.U32 R2, R11, 0x1f, RZ ;  /* 0x0000001f0b027819 */ /* 0x000fe200000006ff */
[----:B------:R-:W-:-:S03]  /*37f0*/  UMOV UR6, 0x40 ;  /* 0x0000004000067882 */ /* 0x000fc60000000000 */
[----:B------:R-:W-:Y:S01]  /*3800*/  UVIRTCOUNT.DEALLOC.SMPOOL 0x80 ;  /* 0x000000800000784c */ /* 0x000fe20000000000 */
[----:B--2---:R-:W-:Y:S02]  /*3810*/  ULEA UR4, UR4, UR6, 0x18 ;  /* 0x0000000604047291 */ /* 0x004fe4000f8ec0ff */
[----:B------:R-:W-:-:S07]  /*3820*/  ULEA UR6, UR15, UR5, 0x3 ;  /* 0x000000050f067291 */ /* 0x000fce000f8e18ff */
[----:B------:R2:W-:Y:S02]  /*3830*/  @P0 STS.U8 [UR4+0x1c], R0 ;  /* 0x00001c00ff000988 */ /* 0x0005e40008000004 */
[----:B------:R-:W4:Y:S02]  /*3840*/  SYNCS.PHASECHK.TRANS64.TRYWAIT P0, [UR6], R2 ;  /* 0x00000002ff0075a7 */ /* 0x000f240008001106 */
[----:B--2-4-:R-:W-:Y:S05]  /*3850*/  @!P0 BRA `(.L_x_60) ;  /* 0x0000004400088947 */ /* 0x014fea0003800000 */
.L_x_135:
[----:B-1----:R-:W-:-:S04]  /*3860*/  UIADD3 UR7, UPT, UPT, UR15, 0x1, URZ ;  /* 0x000000010f077890 */ /* 0x002fc8000fffe0ff */
[----:B------:R-:W-:-:S04]  /*3870*/  UISETP.NE.AND UP0, UPT, UR7, 0x4, UPT ;  /* 0x000000040700788c */ /* 0x000fc8000bf05270 */
[----:B------:R-:W-:Y:S02]  /*3880*/  USEL UR8, URZ, 0x1, UP0 ;  /* 0x00000001ff087887 */ /* 0x000fe40008000000 */
[----:B------:R-:W-:-:S04]  /*3890*/  USEL UR7, UR7, URZ, UP0 ;  /* 0x000000ff07077287 */ /* 0x000fc80008000000 */
[----:B------:R-:W-:Y:S01]  /*38a0*/  ULEA UR6, UR7, UR5, 0x3 ;  /* 0x0000000507067291 */ /* 0x000fe2000f8e18ff */
[----:B--2---:R-:W-:-:S04]  /*38b0*/  LOP3.LUT R2, R11, UR8, RZ, 0x3c, !PT ;  /* 0x000000080b027c12 */ /* 0x004fc8000f8e3cff */
[----:B------:R-:W-:-:S04]  /*38c0*/  SHF.L.U32 R3, R2, 0x1f, RZ ;  /* 0x0000001f02037819 */ /* 0x000fc800000006ff */
[----:B------:R-:W1:Y:S02]  /*38d0*/  SYNCS.PHASECHK.TRANS64.TRYWAIT P0, [UR6], R3 ;  /* 0x00000003ff0075a7 */ /* 0x000e640008001106 */
[----:B-1----:R-:W-:Y:S05]  /*38e0*/  @!P0 BRA `(.L_x_61) ;  /* 0x0000004000fc8947 */ /* 0x002fea0003800000 */
.L_x_137:
        /* <DEDUP_REMOVED lines=9> */
.L_x_139:
[----:B------:R-:W-:-:S04]  /*3980*/  UIADD3 UR7, UPT, UPT, UR7, 0x1, URZ ;  /* 0x0000000107077890 */ /* 0x000fc8000fffe0ff */
[----:B------:R-:W-:-:S04]  /*3990*/  UISETP.NE.AND UP0, UPT, UR7, 0x4, UPT ;  /* 0x000000040700788c */ /* 0x000fc8000bf05270 */
[----:B------:R-:W-:Y:S02]  /*39a0*/  USEL UR6, URZ, 0x1, UP0 ;  /* 0x00000001ff067887 */ /* 0x000fe40008000000 */
[----:B------:R-:W-:-:S04]  /*39b0*/  USEL UR7, UR7, URZ, UP0 ;  /* 0x000000ff07077287 */ /* 0x000fc80008000000 */
[----:B------:R-:W-:Y:S01]  /*39c0*/  ULEA UR7, UR7, UR5, 0x3 ;  /* 0x0000000507077291 */ /* 0x000fe2000f8e18ff */
[----:B------:R-:W-:-:S04]  /*39d0*/  LOP3.LUT R2, R2, UR6, RZ, 0x3c, !PT ;  /* 0x0000000602027c12 */ /* 0x000fc8000f8e3cff */
[----:B------:R-:W-:-:S04]  /*39e0*/  SHF.L.U32 R2, R2, 0x1f, RZ ;  /* 0x0000001f02027819 */ /* 0x000fc800000006ff */
[----:B------:R-:W2:Y:S02]  /*39f0*/  SYNCS.PHASECHK.TRANS64.TRYWAIT P0, [UR7], R2 ;  /* 0x00000002ff0075a7 */ /* 0x000ea40008001107 */
[----:B--2---:R-:W-:Y:S05]  /*3a00*/  @!P0 BRA `(.L_x_63) ;  /* 0x0000004000e48947 */ /* 0x004fea0003800000 */
.L_x_141:
[----:B------:R-:W-:Y:S01]  /*3a10*/  NOP ;  /* 0x0000000000007918 */ /* 0x000fe20000000000 */
[----:B-1----:R-:W1:Y:S01]  /*3a20*/  LDS R0, [UR4+0x14] ;  /* 0x00001404ff007984 */ /* 0x002e620008000800 */
[----:B------:R-:W-:Y:S01]  /*3a30*/  ULOP3.LUT UR6, UR16, 0xffff, URZ, 0xc0, !UPT ;  /* 0x0000ffff10067892 */ /* 0x000fe2000f8ec0ff */
[----:B------:R-:W-:Y:S01]  /*3a40*/  UMOV UR8, 0xffff ;  /* 0x0000ffff00087882 */ /* 0x000fe20000000000 */
[----:B------:R-:W-:Y:S02]  /*3a50*/  UMOV UR5, 0x1 ;  /* 0x0000000100057882 */ /* 0x000fe40000000000 */
[----:B------:R-:W-:-:S04]  /*3a60*/  USHF.R.U32.HI UR6, URZ, 0x5, UR6 ;  /* 0x00000005ff067899 */ /* 0x000fc80008011606 */
[----:B------:R-:W-:Y:S02]  /*3a70*/  USHF.L.U32 UR8, UR8, UR6, URZ ;  /* 0x0000000608087299 */ /* 0x000fe400080006ff */
[----:B------:R-:W-:-:S04]  /*3a80*/  USHF.L.U32 UR5, UR5, UR6, URZ ;  /* 0x0000000605057299 */ /* 0x000fc800080006ff */
[----:B-1----:R-:W-:-:S04]  /*3a90*/  LOP3.LUT R0, R0, UR8, RZ, 0xc0, !PT ;  /* 0x0000000800007c12 */ /* 0x002fc8000f8ec0ff */
[----:B------:R-:W-:-:S13]  /*3aa0*/  ISETP.NE.AND P0, PT, R0, UR8, PT ;  /* 0x0000000800007c0c */ /* 0x000fda000bf05270 */
[----:B------:R-:W-:Y:S05]  /*3ab0*/  @P0 BRA `(.L_x_64) ;  /* 0x0000000000580947 */ /* 0x000fea0003800000 */
[----:B------:R-:W1:Y:S02]  /*3ac0*/  LDS R0, [UR4+0x18] ;  /* 0x00001804ff007984 */ /* 0x000e640008000800 */
[----:B-1----:R-:W-:-:S04]  /*3ad0*/  LOP3.LUT R0, R0, UR5, RZ, 0xc0, !PT ;  /* 0x0000000500007c12 */ /* 0x002fc8000f8ec0ff */
[----:B------:R-:W-:-:S13]  /*3ae0*/  ISETP.NE.AND P0, PT, R0, UR5, PT ;  /* 0x0000000500007c0c */ /* 0x000fda000bf05270 */
[----:B------:R-:W-:Y:S05]  /*3af0*/  @P0 BRA `(.L_x_65) ;  /* 0x00000000003c0947 */ /* 0x000fea0003800000 */
[----:B------:R-:W1:Y:S01]  /*3b00*/  S2R R2, SR_LANEID ;  /* 0x0000000000027919 */ /* 0x000e620000000000 */
[----:B------:R-:W-:Y:S01]  /*3b10*/  ULOP3.LUT UR8, URZ, UR8, URZ, 0x33, !UPT ;  /* 0x00000008ff087292 */ /* 0x000fe2000f8e33ff */
[----:B------:R-:W-:Y:S02]  /*3b20*/  VOTEU.ANY UR7, UPT, PT ;  /* 0x0000000000077886 */ /* 0x000fe400038e0100 */
[----:B------:R-:W-:-:S03]  /*3b30*/  UFLO.U32 UR7, UR7 ;  /* 0x00000007000772bd */ /* 0x000fc600080e0000 */
[----:B------:R-:W-:-:S04]  /*3b40*/  IMAD.U32 R0, RZ, RZ, UR8 ;  /* 0x00000008ff007e24 */ /* 0x000fc8000f8e00ff */
[----:B------:R2:W4:Y:S02]  /*3b50*/  REDUX UR6, R0 ;  /* 0x00000000000673c4 */ /* 0x0005240000000000 */
[----:B------:R1:W-:Y:S02]  /*3b60*/  UTCATOMSWS.AND URZ, UR8 ;  /* 0x0000000800ff79e3 */ /* 0x0003e40008000000 */
[----:B-1----:R-:W-:Y:S02]  /*3b70*/  ISETP.EQ.U32.AND P0, PT, R2, UR7, PT ;  /* 0x0000000702007c0c */ /* 0x002fe4000bf02070 */
[----:B--2---:R-:W-:Y:S02]  /*3b80*/  LOP3.LUT R0, RZ, UR5, RZ, 0x33, !PT ;  /* 0x00000005ff007c12 */ /* 0x004fe4000f8e33ff */
[----:B----4-:R-:W-:Y:S02]  /*3b90*/  MOV R2, UR6 ;  /* 0x0000000600027c02 */ /* 0x010fe40008000f00 */
[----:B------:R-:W1:Y:S07]  /*3ba0*/  REDUX UR5, R0 ;  /* 0x00000000000573c4 */ /* 0x000e6e0000000000 */
[----:B------:R2:W-:Y:S01]  /*3bb0*/  @P0 ATOMS.AND RZ, [UR4+0x14], R2 ;  /* 0x00001402ffff098c */ /* 0x0005e2000a800004 */
[----:B-1----:R-:W-:-:S05]  /*3bc0*/  IMAD.U32 R0, RZ, RZ, UR5 ;  /* 0x00000005ff007e24 */ /* 0x002fca000f8e00ff */
[----:B------:R2:W-:Y:S01]  /*3bd0*/  @P0 ATOMS.AND RZ, [UR4+0x18], R0 ;  /* 0x00001800ffff098c */ /* 0x0005e2000a800004 */
[----:B------:R-:W-:Y:S05]  /*3be0*/  BRA `(.L_x_66) ;  /* 0x0000000000147947 */ /* 0x000fea0003800000 */
.L_x_65:
[----:B------:R-:W-:Y:S02]  /*3bf0*/  MOV R2, 0x3c10 ;  /* 0x00003c1000027802 */ /* 0x000fe40000000f00 */
[----:B---3-5:R-:W-:Y:S05]  /*3c00*/  CALL.REL.NOINC `($__internal_0_$__cuda_sm10x_tcgen05_guardrail_trap_col_being_dealloced_not_returned_by_alloc) ;  /* 0x0000004400587944 */ /* 0x028fea0003c00000 */
[----:B------:R-:W-:Y:S05]  /*3c10*/  BRA `(.L_x_66) ;  /* 0x0000000000087947 */ /* 0x000fea0003800000 */
.L_x_64:
[----:B------:R-:W-:Y:S02]  /*3c20*/  MOV R2, 0x3c40 ;  /* 0x00003c4000027802 */ /* 0x000fe40000000f00 */
[----:B---3-5:R-:W-:Y:S05]  /*3c30*/  CALL.REL.NOINC `($__internal_2_$__cuda_sm10x_tcgen05_guardrail_trap_unallocated_columns_being_dealloced) ;  /* 0x0000004400647944 */ /* 0x028fea0003c00000 */
.L_x_66:
[----:B------:R-:W-:Y:S01]  /*3c40*/  NOP ;  /* 0x0000000000007918 */ /* 0x000fe20000000000 */
[----:B------:R-:W-:Y:S05]  /*3c50*/  EXIT ;  /* 0x000000000000794d */ /* 0x000fea0003800000 */
.L_x_48:
[----:B------:R-:W-:-:S09]  /*3c60*/  UISETP.NE.OR UP2, UPT, UR8, 0x3, !UP2 ;  /* 0x000000030800788c */ /* 0x000fd2000d745670 */
[----:B------:R-:W-:Y:S05]  /*3c70*/  BRA.U UP2, `(.L_x_67) ;  /* 0x0000000d02b07547 */ /* 0x000fea000b800000 */
[----:B------:R-:W1:Y:S01]  /*3c80*/  LDC R0, c[0x0][0xb30] ;  /* 0x0002cc00ff007b82 */ /* 0x000e620000000800 */
[----:B------:R-:W2:Y:S01]  /*3c90*/  LDCU.64 UR8, c[0x0][0x888] ;  /* 0x00011100ff0877ac */ /* 0x000ea20008000a00 */
[----:B------:R-:W-:Y:S02]  /*3ca0*/  HFMA2 R27, -RZ, RZ, 0, 0 ;  /* 0x00000000ff1b7431 */ /* 0x000fe400000001ff */
[----:B------:R-:W-:Y:S01]  /*3cb0*/  IMAD.MOV.U32 R29, RZ, RZ, 0x1 ;  /* 0x00000001ff1d7424 */ /* 0x000fe200078e00ff */
[----:B------:R-:W-:Y:S01]  /*3cc0*/  MOV R25, 0x2000 ;  /* 0x0000200000197802 */ /* 0x000fe20000000f00 */
[----:B------:R-:W4:Y:S01]  /*3cd0*/  LDCU.64 UR4, c[0x0][0x890] ;  /* 0x00011200ff0477ac */ /* 0x000f220008000a00 */
[----:B------:R-:W-:Y:S01]  /*3ce0*/  IMAD.MOV.U32 R28, RZ, RZ, RZ ;  /* 0x000000ffff1c7224 */ /* 0x000fe200078e00ff */
[----:B------:R-:W3:Y:S01]  /*3cf0*/  LDC R24, c[0x0][0x370] ;  /* 0x0000dc00ff187b82 */ /* 0x000ee20000000800 */
[----:B------:R-:W-:Y:S01]  /*3d00*/  UMOV UR7, 0x400 ;  /* 0x0000040000077882 */ /* 0x000fe20000000000 */
[----:B------:R-:W-:-:S02]  /*3d10*/  UPLOP3.LUT UP1, UPT, UPT, UPT, UPT, 0x40, 0x4 ;  /* 0x000000000004789c */ /* 0x000fc40003f2e870 */
[----:B------:R-:W-:Y:S01]  /*3d20*/  ULEA UR7, UR37, UR7, 0x18 ;  /* 0x0000000725077291 */ /* 0x000fe2000f8ec0ff */
[----:B------:R-:W-:-:S03]  /*3d30*/  UMOV UR13, URZ ;  /* 0x000000ff000d7c82 */ /* 0x000fc60008000000 */
[----:B------:R-:W3:Y:S01]  /*3d40*/  LDC R3, c[0x0][0xb0c] ;  /* 0x0002c300ff037b82 */ /* 0x000ee20000000800 */
[----:B--2---:R-:W-:Y:S02]  /*3d50*/  UISETP.NE.U32.AND UP3, UPT, UR8, URZ, UPT ;  /* 0x000000ff0800728c */ /* 0x004fe4000bf65070 */
[----:B----4-:R-:W-:-:S05]  /*3d60*/  UISETP.NE.U32.AND UP4, UPT, UR4, URZ, UPT ;  /* 0x000000ff0400728c */ /* 0x010fca000bf85070 */
[----:B------:R-:W2:Y:S01]  /*3d70*/  LDC R18, c[0x0][0xb20] ;  /* 0x0002c800ff127b82 */ /* 0x000ea20000000800 */
[----:B-1----:R-:W-:Y:S01]  /*3d80*/  ISETP.NE.AND P1, PT, R0, 0x1, PT ;  /* 0x000000010000780c */ /* 0x002fe20003f25270 */
[----:B------:R-:W-:Y:S02]  /*3d90*/  UISETP.NE.AND.EX UP3, UPT, UR9, URZ, UPT, UP3 ;  /* 0x000000ff0900728c */ /* 0x000fe4000bf65330 */
[----:B------:R-:W-:-:S04]  /*3da0*/  UISETP.NE.AND.EX UP4, UPT, UR5, URZ, UPT, UP4 ;  /* 0x000000ff0500728c */ /* 0x000fc8000bf85340 */
[----:B------:R-:W1:Y:S08]  /*3db0*/  LDC.64 R30, c[0x0][0x348] ;  /* 0x0000d200ff1e7b82 */ /* 0x000e700000000a00 */
[----:B------:R-:W4:Y:S08]  /*3dc0*/  LDC.64 R16, c[0x0][0xb10] ;  /* 0x0002c400ff107b82 */ /* 0x000f300000000a00 */
[----:B------:R-:W1:Y:S08]  /*3dd0*/  LDC.64 R6, c[0x0][0xb18] ;  /* 0x0002c600ff067b82 */ /* 0x000e700000000a00 */
[----:B------:R-:W1:Y:S08]  /*3de0*/  LDC.64 R4, c[0x0][0xb28] ;  /* 0x0002ca00ff047b82 */ /* 0x000e700000000a00 */
[----:B--23--:R-:W1:Y:S02]  /*3df0*/  LDC R19, c[0x0][0x374] ;  /* 0x0000dd00ff137b82 */ /* 0x00ce640000000800 */
.L_x_76:
[C---:B------:R-:W-:Y:S02]  /*3e00*/  LEA R0, R28.reuse, UR7, 0x3 ;  /* 0x000000071c007c11 */ /* 0x040fe4000f8e18ff */
[----:B------:R-:W-:Y:S02]  /*3e10*/  SHF.L.U32 R2, R27, 0x1f, RZ ;  /* 0x0000001f1b027819 */ /* 0x000fe400000006ff */
[----:B------:R-:W-:Y:S02]  /*3e20*/  LEA R20, R28, UR7, 0x4 ;  /* 0x000000071c147c11 */ /* 0x000fe4000f8e20ff */
[----:B--2---:R-:W2:Y:S02]  /*3e30*/  SYNCS.PHASECHK.TRANS64.TRYWAIT P0, [R0+URZ+0x80], R2 ;  /* 0x00008002000075a7 */ /* 0x004ea400080011ff */
[----:B--2---:R-:W-:Y:S05]  /*3e40*/  @!P0 BRA `(.L_x_68) ;  /* 0x0000003c00ec8947 */ /* 0x004fea0003800000 */
.L_x_142:
[----:B------:R-:W-:Y:S01]  /*3e50*/  ISETP.GE.AND P0, PT, R40, 0x1, PT ;  /* 0x000000012800780c */ /* 0x000fe20003f06270 */
[----:B------:R-:W3:Y:S01]  /*3e60*/  LDS.128 R20, [R20+0x110] ;  /* 0x0001100014147984 */ /* 0x000ee20000000c00 */
[----:B--2---:R-:W-:Y:S01]  /*3e70*/  VIADD R0, R0, 0x90 ;  /* 0x0000009000007836 */ /* 0x004fe20000000000 */
[----:B------:R-:W-:Y:S01]  /*3e80*/  @!PT LDS RZ, [RZ] ;  /* 0x00000000fffff984 */ /* 0x000fe20000000800 */
[----:B------:R-:W-:Y:S01]  /*3e90*/  @!PT LDS RZ, [RZ] ;  /* 0x00000000fffff984 */ /* 0x000fe20000000800 */
[----:B------:R-:W-:Y:S01]  /*3ea0*/  @!PT LDS RZ, [RZ] ;  /* 0x00000000fffff984 */ /* 0x000fe20000000800 */
[----:B------:R-:W-:Y:S01]  /*3eb0*/  @!PT LDS RZ, [RZ] ;  /* 0x00000000fffff984 */ /* 0x000fe20000000800 */
[----:B------:R2:W-:Y:S06]  /*3ec0*/  MEMBAR.ALL.CTA ;  /* 0x0000000000007992 */ /* 0x0005ec0000008000 */
[----:B--2---:R-:W2:Y:S01]  /*3ed0*/  FENCE.VIEW.ASYNC.S ;  /* 0x00000000000073c6 */ /* 0x004ea20000000000 */
[----:B------:R-:W-:Y:S04]  /*3ee0*/  PRMT R0, RZ, 0x654, R0 ;  /* 0x00000654ff007816 */ /* 0x000fe80000000000 */
[----:B--2---:R2:W-:Y:S01]  /*3ef0*/  SYNCS.ARRIVE.TRANS64.RED.A1T0 RZ, [R0+URZ], RZ ;  /* 0x000000ff00ff79a7 */ /* 0x0045e200081004ff */
[----:B---3--:R-:W-:Y:S11]  /*3f00*/  LOP3.LUT P3, RZ, R22, 0x1, RZ, 0xc0, !PT ;  /* 0x0000000116ff7812 */ /* 0x008ff6000786c0ff */
[----:B------:R-:W-:Y:S02]  /*3f10*/  @!UPT UIADD3 URZ, UPT, UPT, URZ, URZ, URZ ;  /* 0x000000fffffff290 */ /* 0x000fe4000fffe0ff */
[----:B------:R-:W-:Y:S02]  /*3f20*/  @P3 MOV R11, R20 ;  /* 0x00000014000b3202 */ /* 0x000fe40000000f00 */
[----:B------:R-:W-:Y:S01]  /*3f30*/  @P3 LOP3.LUT R10, R21, 0xffff, RZ, 0xc0, !PT ;  /* 0x0000ffff150a3812 */ /* 0x000fe200078ec0ff */
[----:B--2---:R-:W-:Y:S06]  /*3f40*/  @!P0 BRA `(.L_x_69) ;  /* 0x0000000000a48947 */ /* 0x004fec0003800000 */
[-C--:B-1----:R-:W-:Y:S01]  /*3f50*/  IMAD.HI.U32 R0, R19, R7.reuse, RZ ;  /* 0x0000000713007227 */ /* 0x082fe200078e00ff */
[----:B------:R-:W-:Y:S02]  /*3f60*/  ISETP.NE.AND P0, PT, R6, 0x1, PT ;  /* 0x000000010600780c */ /* 0x000fe40003f05270 */
[----:B------:R-:W-:Y:S01]  /*3f70*/  ISETP.NE.AND P2, PT, R40, 0x1, PT ;  /* 0x000000012800780c */ /* 0x000fe20003f45270 */
[----:B----4-:R-:W-:Y:S01]  /*3f80*/  IMAD.HI.U32 R9, R24, R16, RZ ;  /* 0x0000001018097227 */ /* 0x010fe200078e00ff */
[----:B------:R-:W-:Y:S02]  /*3f90*/  SHF.R.U32.HI R0, RZ, R18, R0 ;  /* 0x00000012ff007219 */ /* 0x000fe40000011600 */
[----:B------:R-:W-:Y:S01]  /*3fa0*/  ISETP.NE.AND P4, PT, R3, 0x1, PT ;  /* 0x000000010300780c */ /* 0x000fe20003f85270 */
[----:B------:R-:W-:Y:S01]  /*3fb0*/  IMAD.HI.U32 R13, R10, R7, RZ ;  /* 0x000000070a0d7227 */ /* 0x000fe200078e00ff */
[----:B------:R-:W-:Y:S02]  /*3fc0*/  SHF.R.U32.HI R9, RZ, R17, R9 ;  /* 0x00000011ff097219 */ /* 0x000fe40000011609 */
[----:B------:R-:W-:Y:S01]  /*3fd0*/  SEL R0, R19, R0, !P0 ;  /* 0x0000000013007207 */ /* 0x000fe20004000000 */
[----:B------:R-:W-:Y:S01]  /*3fe0*/  IMAD.HI.U32 R12, R11, R16, RZ ;  /* 0x000000100b0c7227 */ /* 0x000fe200078e00ff */
[----:B------:R-:W-:Y:S03]  /*3ff0*/  SEL R9, R24, R9, !P4 ;  /* 0x0000000918097207 */ /* 0x000fe60006000000 */
[-C--:B------:R-:W-:Y:S01]  /*4000*/  IMAD.HI.U32 R8, R0, R4.reuse, RZ ;  /* 0x0000000400087227 */ /* 0x080fe200078e00ff */
[----:B------:R-:W-:Y:S03]  /*4010*/  SHF.R.U32.HI R12, RZ, R17, R12 ;  /* 0x00000011ff0c7219 */ /* 0x000fe6000001160c */
[----:B------:R-:W-:Y:S01]  /*4020*/  IMAD.HI.U32 R2, R9, R4, RZ ;  /* 0x0000000409027227 */ /* 0x000fe200078e00ff */
[-C--:B------:R-:W-:Y:S02]  /*4030*/  @P2 SHF.R.U32.HI R0, RZ, R5.reuse, R8 ;  /* 0x00000005ff002219 */ /* 0x080fe40000011608 */
[----:B------:R-:W-:Y:S02]  /*4040*/  SHF.R.U32.HI R8, RZ, R18, R13 ;  /* 0x00000012ff087219 */ /* 0x000fe4000001160d */
[----:B------:R-:W-:Y:S01]  /*4050*/  @P2 SHF.R.U32.HI R9, RZ, R5, R2 ;  /* 0x00000005ff092219 */ /* 0x000fe20000011602 */
[----:B------:R-:W-:Y:S01]  /*4060*/  IMAD R0, R40, R0, RZ ;  /* 0x0000000028007224 */ /* 0x000fe200078e02ff */
[----:B------:R-:W-:Y:S02]  /*4070*/  SEL R8, R10, R8, !P0 ;  /* 0x000000080a087207 */ /* 0x000fe40004000000 */
[----:B------:R-:W-:Y:S01]  /*4080*/  SEL R2, R11, R12, !P4 ;  /* 0x0000000c0b027207 */ /* 0x000fe20006000000 */
[----:B------:R-:W-:Y:S01]  /*4090*/  IMAD R12, R40, R9, RZ ;  /* 0x00000009280c7224 */ /* 0x000fe200078e02ff */
[C---:B------:R-:W-:Y:S01]  /*40a0*/  ISETP.GE.AND P0, PT, R8.reuse, R0, PT ;  /* 0x000000000800720c */ /* 0x040fe20003f06270 */
[----:B------:R-:W-:Y:S03]  /*40b0*/  IMAD.HI.U32 R0, R8, R4, RZ ;  /* 0x0000000408007227 */ /* 0x000fe600078e00ff */
[----:B------:R-:W-:Y:S02]  /*40c0*/  ISETP.GE.OR P0, PT, R2, R12, P0 ;  /* 0x0000000c0200720c */ /* 0x000fe40000706670 */
[-C--:B------:R-:W-:Y:S04]  /*40d0*/  SHF.R.U32.HI R0, RZ, R5.reuse, R0 ;  /* 0x00000005ff007219 */ /* 0x080fe80000011600 */
[----:B------:R-:W-:Y:S05]  /*40e0*/  SEL R13, R8, R0, !P2 ;  /* 0x00000000080d7207 */ /* 0x000fea0005000000 */
[----:B------:R-:W-:Y:S02]  /*40f0*/  IMAD.MOV R12, RZ, RZ, -R13 ;  /* 0x000000ffff0c7224 */ /* 0x000fe400078e0a0d */
[----:B------:R-:W-:Y:S04]  /*4100*/  @!P0 IMAD.HI.U32 R0, R2, R4, RZ ;  /* 0x0000000402008227 */ /* 0x000fe800078e00ff */
[----:B------:R-:W-:Y:S01]  /*4110*/  IMAD R12, R40, R12, R8 ;  /* 0x0000000c280c7224 */ /* 0x000fe200078e0208 */
[----:B------:R-:W-:Y:S04]  /*4120*/  @!P0 SHF.R.U32.HI R0, RZ, R5, R0 ;  /* 0x00000005ff008219 */ /* 0x000fe80000011600 */
[----:B------:R-:W-:Y:S04]  /*4130*/  @!P0 SEL R0, R2, R0, !P2 ;  /* 0x0000000002008207 */ /* 0x000fe80005000000 */
[----:B------:R-:W-:Y:S01]  /*4140*/  @!P0 IADD3 R13, PT, PT, R13, -R0, RZ ;  /* 0x800000000d0d8210 */ /* 0x000fe20007ffe0ff */
[----:B------:R-:W-:Y:S01]  /*4150*/  @!P0 IMAD R0, R9, R12, R0 ;  /* 0x0000000c09008224 */ /* 0x000fe200078e0200 */
[----:B------:R-:W-:Y:S01]  /*4160*/  IADD3 R9, PT, PT, -R8, RZ, RZ ;  /* 0x000000ff08097210 */ /* 0x000fe20007ffe1ff */
[--C-:B------:R-:W-:Y:S02]  /*4170*/  IMAD.MOV R12, RZ, RZ, -R2.reuse ;  /* 0x000000ffff0c7224 */ /* 0x100fe400078e0a02 */
[----:B------:R-:W-:Y:S02]  /*4180*/  @!P0 IMAD R8, R13, R40, R2 ;  /* 0x000000280d088224 */ /* 0x000fe400078e0202 */
[----:B------:R-:W-:Y:S02]  /*4190*/  @!P0 IMAD.MOV.U32 R2, RZ, RZ, R0 ;  /* 0x000000ffff028224 */ /* 0x000fe400078e0000 */
[----:B------:R-:W-:Y:S02]  /*41a0*/  IMAD R11, R3, R12, R11 ;  /* 0x0000000c030b7224 */ /* 0x000fe400078e020b */
[----:B------:R-:W-:Y:S02]  /*41b0*/  IMAD R10, R6, R9, R10 ;  /* 0x00000009060a7224 */ /* 0x000fe400078e020a */
[----:B------:R-:W-:Y:S02]  /*41c0*/  IMAD R11, R2, R3, R11 ;  /* 0x00000003020b7224 */ /* 0x000fe400078e020b */
[----:B------:R-:W-:Y:S02]  /*41d0*/  IMAD R10, R8, R6, R10 ;  /* 0x00000006080a7224 */ /* 0x000fe400078e020a */
.L_x_69:
[----:B------:R-:W-:Y:S05]  /*41e0*/  BRA.U UP1, `(.L_x_70) ;  /* 0x0000000101107547 */ /* 0x000fea000b800000 */
[----:B------:R-:W-:Y:S04]  /*41f0*/  MOV R2, UR6 ;  /* 0x0000000600027c02 */ /* 0x000fe80008000f00 */
[----:B------:R-:W-:Y:S04]  /*4200*/  SHF.L.U32 R2, R2, 0x1f, RZ ;  /* 0x0000001f02027819 */ /* 0x000fe800000006ff */
[----:B------:R-:W2:Y:S02]  /*4210*/  SYNCS.PHASECHK.TRANS64.TRYWAIT P0, [UR7+0x78], R2 ;  /* 0x00007802ff0075a7 */ /* 0x000ea40008001107 */
[----:B--2---:R-:W-:Y:S05]  /*4220*/  @!P0 BRA `(.L_x_71) ;  /* 0x0000003c00088947 */ /* 0x004fea0003800000 */
.L_x_70:
[----:B------:R-:W-:Y:S02]  /*4230*/  R2UR UR11, R15 ;  /* 0x000000000f0b72ca */ /* 0x000fe400000e0000 */
[----:B------:R-:W-:Y:S02]  /*4240*/  R2UR UR10, R14 ;  /* 0x000000000e0a72ca */ /* 0x000fe400000e0000 */
[----:B------:R-:W-:Y:S04]  /*4250*/  ISETP.NE.U32.AND P2, PT, RZ, UR4, PT ;  /* 0x00000004ff007c0c */ /* 0x000fe8000bf45070 */
[----:B------:R-:W-:Y:S05]  /*4260*/  ISETP.NE.AND.EX P2, PT, RZ, UR5, PT, P2 ;  /* 0x00000005ff007c0c */ /* 0x000fea000bf45320 */
[----:B------:R-:W-:Y:S02]  /*4270*/  USHF.L.U32 UR11, UR11, 0x7, URZ ;  /* 0x000000070b0b7899 */ /* 0x000fe400080006ff */
[----:B------:R-:W-:Y:S01]  /*4280*/  USHF.L.U32 UR10, UR10, 0x6, URZ ;  /* 0x000000060a0a7899 */ /* 0x000fe200080006ff */
[----:B------:R-:W-:Y:S11]  /*4290*/  BRA.U !UP4, `(.L_x_72) ;  /* 0x000000010c347547 */ /* 0x000ff6000b800000 */
[----:B------:R-:W-:Y:S01]  /*42a0*/  UPLOP3.LUT UP0, UPT, UPT, UPT, UP3, 0x80, 0x8 ;  /* 0x000000000008789c */ /* 0x000fe20003f0f030 */
[----:B--2---:R-:W-:Y:S02]  /*42b0*/  HFMA2 R0, -RZ, RZ, 0, 5.9604644775390625e-08 ;  /* 0x00000001ff007431 */ /* 0x004fe400000001ff */
[----:B------:R-:W-:Y:S03]  /*42c0*/  IMAD.MOV.U32 R88, RZ, RZ, 0x1 ;  /* 0x00000001ff587424 */ /* 0x000fe600078e00ff */
[----:B------:R-:W-:Y:S05]  /*42d0*/  PLOP3.LUT P0, PT, PT, PT, UP0, 0x80, 0x8 ;  /* 0x000000000008781c */ /* 0x000fea0003f0f008 */
[----:B------:R-:W2:Y:S01]  /*42e0*/  @UP0 LDCU.64 UR14, c[0x0][0x888] ;  /* 0x00011100ff0e07ac */ /* 0x000ea20008000a00 */
[----:B------:R-:W-:Y:S07]  /*42f0*/  @UP0 UIMAD UR8, UR36, UR4, URZ ;  /* 0x00000004240802a4 */ /* 0x000fee000f8e02ff */
[----:B------:R-:W-:Y:S01]  /*4300*/  @!P0 PRMT R88, R0, 0x7610, R88 ;  /* 0x0000761000588816 */ /* 0x000fe20000000058 */
[----:B--2---:R-:W-:Y:S03]  /*4310*/  @UP0 UIMAD.WIDE UR14, UR8, 0x4, UR14 ;  /* 0x00000004080e08a5 */ /* 0x004fe6000f8e020e */
[----:B------:R-:W2:Y:S03]  /*4320*/  @!UP0 LDCU UR8, c[0x0][0x880] ;  /* 0x00011000ff0887ac */ /* 0x000ea60008000800 */
[----:B------:R-:W-:Y:S01]  /*4330*/  IMAD.U32 R8, RZ, RZ, UR14 ;  /* 0x0000000eff087e24 */ /* 0x000fe2000f8e00ff */
[----:B------:R-:W-:Y:S05]  /*4340*/  MOV R9, UR15 ;  /* 0x0000000f00097c02 */ /* 0x000fea0008000f00 */
[----:B-----5:R3:W5:Y:S02]  /*4350*/  @P0 LDG.E R49, desc[UR46][R8.64] ;  /* 0x0000002e08310981 */ /* 0x020764000c1e1900 */
[----:B--23--:R-:W-:Y:S07]  /*4360*/  @!P0 IMAD.U32 R49, RZ, RZ, UR8 ;  /* 0x00000008ff318e24 */ /* 0x00cfee000f8e00ff */
.L_x_72:
[----:B-----5:R-:W-:Y:S01]  /*4370*/  @!P2 FSETP.EQ.AND P0, PT, R49, RZ, PT ;  /* 0x000000ff3100a20b */ /* 0x020fe20003f02000 */
[----:B------:R-:W-:Y:S01]  /*4380*/  @!UPT UIADD3 URZ, UPT, UPT, URZ, URZ, URZ ;  /* 0x000000fffffff290 */ /* 0x000fe2000fffe0ff */
[----:B------:R-:W-:Y:S11]  /*4390*/  @!P2 BRA `(.L_x_73) ;  /* 0x000000000014a947 */ /* 0x000ff60003800000 */
[----:B------:R-:W-:Y:S02]  /*43a0*/  LOP3.LUT P2, RZ, R88, 0xff, RZ, 0xc0, !PT ;  /* 0x000000ff58ff7812 */ /* 0x000fe4000784c0ff */
[----:B------:R-:W-:Y:S04]  /*43b0*/  PLOP3.LUT P0, PT, PT, PT, UP0, 0x80, 0x8 ;  /* 0x000000000008781c */ /* 0x000fe80003f0f008 */
[----:B------:R-:W-:Y:S07]  /*43c0*/  PLOP3.LUT P0, PT, P0, PT, PT, 0x8, 0x80 ;  /* 0x000000000080781c */ /* 0x000fee000070e170 */
[----:B------:R-:W-:Y:S11]  /*43d0*/  @P2 FSETP.EQ.AND P0, PT, R49, RZ, PT ;  /* 0x000000ff3100220b */ /* 0x000ff60003f02000 */
[----:B------:R-:W-:Y:S02]  /*43e0*/  @!UPT UIADD3 URZ, UPT, UPT, URZ, URZ, URZ ;  /* 0x000000fffffff290 */ /* 0x000fe4000fffe0ff */
.L_x_73:
[----:B------:R-:W-:Y:S01]  /*43f0*/  ULEA UR15, UR13, UR7, 0x3 ;  /* 0x000000070d0f7291 */ /* 0x000fe2000f8e18ff */
[----:B------:R-:W-:Y:S02]  /*4400*/  SHF.L.U32 R9, R29, 0x1f, RZ ;  /* 0x0000001f1d097819 */ /* 0x000fe400000006ff */
[----:B------:R-:W-:Y:S04]  /*4410*/  ELECT P4, URZ, PT ;  /* 0x0000000000ff782f */ /* 0x000fe80003880000 */
[----:B------:R-:W-:Y:S02]  /*4420*/  PLOP3.LUT P4, PT, P0, P4, PT, 0xf2, 0x2f ;  /* 0x00000000002f781c */ /* 0x000fe40000789e72 */
[----:B------:R-:W3:Y:S11]  /*4430*/  SYNCS.PHASECHK.TRANS64.TRYWAIT P2, [UR15+0x58], R9 ;  /* 0x00005809ff0075a7 */ /* 0x000ef6000804110f */
[----:B-1----:R-:W-:Y:S05]  /*4440*/  @!P4 IADD3 R8, P0, PT, R30, 0x580, RZ ;  /* 0x000005801e08c810 */ /* 0x002fea0007f1e0ff */
[----:B--2---:R-:W-:Y:S01]  /*4450*/  @!P4 IMAD.X R2, RZ, RZ, R31, P0 ;  /* 0x000000ffff02c224 */ /* 0x004fe200000e061f */
[----:B---3--:R-:W-:Y:S07]  /*4460*/  @!P2 BRA `(.L_x_74) ;  /* 0x000000380090a947 */ /* 0x008fee0003800000 */
.L_x_145:
[----:B------:R-:W2:Y:S01]  /*4470*/  LDC.64 R12, c[0x0][0xb18] ;  /* 0x0002c600ff0c7b82 */ /* 0x000ea20000000a00 */
[----:B------:R-:W-:Y:S01]  /*4480*/  @!P4 R2UR UR8, R2 ;  /* 0x000000000208c2ca */ /* 0x000fe200000e0000 */
[----:B------:R-:W-:Y:S01]  /*4490*/  VOTEU.ALL UP2, P4 ;  /* 0x0000000000ff7886 */ /* 0x000fe20002040000 */
[----:B------:R-:W-:Y:S01]  /*44a0*/  @!P4 R2UR UR9, R8 ;  /* 0x000000000809c2ca */ /* 0x000fe200000e0000 */
[----:B------:R-:W-:Y:S01]  /*44b0*/  VOTEU.ALL UP1, P4 ;  /* 0x0000000000ff7886 */ /* 0x000fe20002020000 */
[----:B-1----:R-:W-:Y:S03]  /*44c0*/  @!P4 IMAD.MOV.U32 R0, RZ, RZ, 0x2000 ;  /* 0x00002000ff00c424 */ /* 0x002fe600078e00ff */
[----:B------:R-:W1:Y:S01]  /*44d0*/  @!P1 LDC R2, c[0x0][0xb0c] ;  /* 0x0002c300ff029b82 */ /* 0x000e620000000800 */
[----:B------:R-:W-:Y:S01]  /*44e0*/  UMOV UR20, 0x0 ;  /* 0x0000000000147882 */ /* 0x000fe20000000000 */
[----:B------:R-:W-:Y:S01]  /*44f0*/  UMOV UR21, 0x10000000 ;  /* 0x1000000000157882 */ /* 0x000fe20000000000 */
[----:B------:R-:W-:Y:S01]  /*4500*/  UMOV UR12, UR36 ;  /* 0x00000024000c7c82 */ /* 0x000fe20008000000 */
[----:B------:R-:W-:Y:S01]  /*4510*/  UIADD3 UR14, UPT, UPT, UR13, 0x1, URZ ;  /* 0x000000010d0e7890 */ /* 0x000fe2000fffe0ff */
[----:B------:R-:W-:Y:S01]  /*4520*/  @P3 SHF.R.U32.HI R26, RZ, 0x10, R21 ;  /* 0x00000010ff1a3819 */ /* 0x000fe20000011615 */
[----:B------:R-:W-:Y:S02]  /*4530*/  VIADD R28, R28, 0x1 ;  /* 0x000000011c1c7836 */ /* 0x000fe40000000000 */
[----:B------:R-:W-:Y:S01]  /*4540*/  IMAD.U32 R9, RZ, RZ, UR8 ;  /* 0x00000008ff097e24 */ /* 0x000fe2000f8e00ff */
[----:B------:R-:W-:Y:S01]  /*4550*/  @!UP2 ULEA UR8, UR13, UR7, 0xd ;  /* 0x000000070d08a291 */ /* 0x000fe2000f8e68ff */
[----:B------:R-:W-:Y:S01]  /*4560*/  IMAD.U32 R8, RZ, RZ, UR9 ;  /* 0x00000009ff087e24 */ /* 0x000fe2000f8e00ff */
[----:B------:R-:W-:Y:S02]  /*4570*/  UIADD3 UR9, UPT, UPT, UR15, 0x40, URZ ;  /* 0x000000400f097890 */ /* 0x000fe4000fffe0ff */
[----:B------:R-:W-:Y:S01]  /*4580*/  @!P4 R2UR UR19, R9 ;  /* 0x000000000913c2ca */ /* 0x000fe200000e0000 */
[----:B------:R-:W-:Y:S01]  /*4590*/  @!UP2 UIADD3 UR8, UPT, UPT, UR8, 0x200, URZ ;  /* 0x000002000808a890 */ /* 0x000fe2000fffe0ff */
[----:B------:R-:W-:Y:S01]  /*45a0*/  @!P4 R2UR UR18, R8 ;  /* 0x000000000812c2ca */ /* 0x000fe200000e0000 */
[----:B------:R-:W-:Y:S01]  /*45b0*/  UISETP.NE.AND UP5, UPT, UR14, 0x3, UPT ;  /* 0x000000030e00788c */ /* 0x000fe2000bfa5270 */
[----:B------:R-:W3:Y:S01]  /*45c0*/  LDC.64 R8, c[0x0][0xb10] ;  /* 0x0002c400ff087b82 */ /* 0x000ee20000000a00 */
[----:B------:R-:W-:Y:S02]  /*45d0*/  UPRMT UR16, UR37, 0x654, UR9 ;  /* 0x0000065425107896 */ /* 0x000fe40008000009 */
[----:B------:R-:W-:Y:S02]  /*45e0*/  USEL UR17, URZ, 0x1, UP5 ;  /* 0x00000001ff117887 */ /* 0x000fe4000a800000 */
[----:B------:R-:W-:Y:S04]  /*45f0*/  USEL UR14, UR14, URZ, UP5 ;  /* 0x000000ff0e0e7287 */ /* 0x000fe8000a800000 */
[----:B------:R-:W-:Y:S01]  /*4600*/  ULEA UR13, UR14, UR7, 0x3 ;  /* 0x000000070e0d7291 */ /* 0x000fe2000f8e18ff */
[----:B------:R-:W-:Y:S01]  /*4610*/  LOP3.LUT R29, R29, UR17, RZ, 0x3c, !PT ;  /* 0x000000111d1d7c12 */ /* 0x000fe2000f8e3cff */
[----:B------:R1:W-:Y:S01]  /*4620*/  @!UP1 UTMALDG.3D [UR8], [UR18], desc[UR20] ;  /* 0x00001408120095b4 */ /* 0x0003e20008011000 */
[----:B------:R5:W-:Y:S02]  /*4630*/  @!P4 SYNCS.ARRIVE.TRANS64.RED.A0TR RZ, [UR15+0x40], R0 ;  /* 0x00004000ffffc9a7 */ /* 0x000be4000830040f */
[----:B------:R-:W-:Y:S01]  /*4640*/  SHF.L.U32 R14, R29, 0x1f, RZ ;  /* 0x0000001f1d0e7819 */ /* 0x000fe200000006ff */
[C---:B---3--:R-:W-:Y:S01]  /*4650*/  @!P1 IMAD.HI.U32 R8, R11.reuse, R8, RZ ;  /* 0x000000080b089227 */ /* 0x048fe200078e00ff */
[----:B--2---:R-:W-:Y:S02]  /*4660*/  @!P1 ISETP.NE.AND P0, PT, R12, 0x1, PT ;  /* 0x000000010c00980c */ /* 0x004fe40003f05270 */
[----:B-1----:R-:W-:Y:S01]  /*4670*/  @!P1 ISETP.NE.AND P2, PT, R2, 0x1, PT ;  /* 0x000000010200980c */ /* 0x002fe20003f45270 */
[----:B------:R-:W-:Y:S01]  /*4680*/  SYNCS.ARRIVE.TRANS64.RED.A1T0 RZ, [UR16], RZ ;  /* 0x000000ffffff79a7 */ /* 0x000fe20008100410 */
[C---:B------:R-:W-:Y:S01]  /*4690*/  @!P1 IMAD.HI.U32 R13, R10.reuse, R13, RZ ;  /* 0x0000000d0a0d9227 */ /* 0x040fe200078e00ff */
[----:B------:R-:W-:Y:S04]  /*46a0*/  @!P1 SHF.R.U32.HI R8, RZ, R9, R8 ;  /* 0x00000009ff089219 */ /* 0x000fe80000011608 */
[----:B------:R-:W-:Y:S01]  /*46b0*/  @!P1 SEL R8, R11, R8, !P2 ;  /* 0x000000080b089207 */ /* 0x000fe20005000000 */
[----:B------:R-:W1:Y:S01]  /*46c0*/  SYNCS.PHASECHK.TRANS64.TRYWAIT P5, [UR13+0x58], R14 ;  /* 0x0000580eff0075a7 */ /* 0x000e6200080a110d */
[----:B-----5:R-:W2:Y:S02]  /*46d0*/  @!P1 LDC R0, c[0x0][0xb20] ;  /* 0x0002c800ff009b82 */ /* 0x020ea40000000800 */
[----:B--2---:R-:W-:Y:S04]  /*46e0*/  @!P1 SHF.R.U32.HI R0, RZ, R0, R13 ;  /* 0x00000000ff009219 */ /* 0x004fe8000001160d */
[----:B------:R-:W-:Y:S05]  /*46f0*/  @!P1 SEL R9, R10, R0, !P0 ;  /* 0x000000000a099207 */ /* 0x000fea0004000000 */
[----:B------:R-:W-:Y:S02]  /*4700*/  @!P1 IMAD.IADD R0, R9, 0x1, -R8 ;  /* 0x0000000109009824 */ /* 0x000fe400078e0a08 */
[----:B------:R-:W-:Y:S02]  /*4710*/  @!P1 IMAD.IADD R8, R8, 0x1, -R9 ;  /* 0x0000000108089824 */ /* 0x000fe400078e0a09 */
[----:B------:R-:W-:Y:S02]  /*4720*/  @!P1 IMAD R11, R0, R2, R11 ;  /* 0x00000002000b9224 */ /* 0x000fe400078e020b */
[----:B------:R-:W-:Y:S01]  /*4730*/  @!P1 IMAD R10, R8, R12, R10 ;  /* 0x0000000c080a9224 */ /* 0x000fe200078e020a */
[----:B-1----:R-:W-:Y:S06]  /*4740*/  @!P5 BRA `(.L_x_75) ;  /* 0x0000003400f0d947 */ /* 0x002fec0003800000 */
.L_x_147:
[----:B------:R-:W-:Y:S01]  /*4750*/  @!P4 IADD3 R2, P0, PT, R30, 0x580, RZ ;  /* 0x000005801e02c810 */ /* 0x000fe20007f1e0ff */
[----:B------:R-:W-:Y:S01]  /*4760*/  UMOV UR18, 0x0 ;  /* 0x0000000000127882 */ /* 0x000fe20000000000 */
[----:B------:R-:W-:Y:S01]  /*4770*/  UMOV UR19, 0x10000000 ;  /* 0x1000000000137882 */ /* 0x000fe20000000000 */
[----:B------:R-:W-:Y:S01]  /*4780*/  VOTEU.ALL UP1, P4 ;  /* 0x0000000000ff7886 */ /* 0x000fe20002020000 */
[----:B------:R-:W-:Y:S01]  /*4790*/  @!P4 R2UR UR9, R2 ;  /* 0x000000000209c2ca */ /* 0x000fe200000e0000 */
[----:B-1----:R-:W-:Y:S01]  /*47a0*/  @!P4 IMAD.X R0, RZ, RZ, R31, P0 ;  /* 0x000000ffff00c224 */ /* 0x002fe200000e061f */
[----:B------:R-:W-:Y:S01]  /*47b0*/  UMOV UR12, UR36 ;  /* 0x00000024000c7c82 */ /* 0x000fe20008000000 */
[----:B------:R-:W-:Y:S01]  /*47c0*/  @P3 R2UR UR36, R26 ;  /* 0x000000001a2432ca */ /* 0x000fe200000e0000 */
[----:B------:R-:W-:Y:S01]  /*47d0*/  @!UP1 ULEA UR15, UR14, UR7, 0xd ;  /* 0x000000070e0f9291 */ /* 0x000fe2000f8e68ff */
[----:B------:R-:W-:Y:S01]  /*47e0*/  ISETP.NE.AND P0, PT, R28, 0x2, PT ;  /* 0x000000021c00780c */ /* 0x000fe20003f05270 */
[----:B------:R-:W-:Y:S01]  /*47f0*/  @!UP1 UIADD3 UR10, UPT, UPT, UR10, 0x20, URZ ;  /* 0x000000200a0a9890 */ /* 0x000fe2000fffe0ff */
[----:B------:R-:W-:Y:S01]  /*4800*/  @!P4 R2UR UR8, R0 ;  /* 0x000000000008c2ca */ /* 0x000fe200000e0000 */
[----:B------:R-:W-:Y:S01]  /*4810*/  IMAD.IADD R14, R10, 0x1, R86 ;  /* 0x000000010a0e7824 */ /* 0x000fe200078e0256 */
[----:B------:R-:W-:Y:S01]  /*4820*/  SEL R0, RZ, 0x1, P0 ;  /* 0x00000001ff007807 */ /* 0x000fe20000000000 */
[----:B------:R-:W-:Y:S01]  /*4830*/  IMAD.IADD R15, R11, 0x1, R87 ;  /* 0x000000010b0f7824 */ /* 0x000fe200078e0257 */
[----:B------:R-:W-:Y:S02]  /*4840*/  SEL R28, R28, RZ, P0 ;  /* 0x000000ff1c1c7207 */ /* 0x000fe40000000000 */
[----:B------:R-:W-:Y:S01]  /*4850*/  IMAD.U32 R8, RZ, RZ, UR9 ;  /* 0x00000009ff087e24 */ /* 0x000fe2000f8e00ff */
[----:B------:R-:W-:Y:S01]  /*4860*/  UIADD3 UR9, UPT, UPT, UR13, 0x40, URZ ;  /* 0x000000400d097890 */ /* 0x000fe2000fffe0ff */
[----:B------:R-:W-:Y:S03]  /*4870*/  LOP3.LUT R27, R27, R0, RZ, 0x3c, !PT ;  /* 0x000000001b1b7212 */ /* 0x000fe600078e3cff */
[----:B------:R-:W-:Y:S02]  /*4880*/  @!P4 R2UR UR16, R8 ;  /* 0x000000000810c2ca */ /* 0x000fe400000e0000 */
[----:B------:R-:W-:Y:S01]  /*4890*/  IMAD.U32 R9, RZ, RZ, UR8 ;  /* 0x00000008ff097e24 */ /* 0x000fe2000f8e00ff */
[----:B------:R-:W-:Y:S01]  /*48a0*/  @!UP1 UIADD3 UR8, UPT, UPT, UR15, 0x200, URZ ;  /* 0x000002000f089890 */ /* 0x000fe2000fffe0ff */
[----:B------:R-:W-:Y:S01]  /*48b0*/  VOTEU.ALL UP1, P4 ;  /* 0x0000000000ff7886 */ /* 0x000fe20002020000 */
[----:B------:R-:W-:Y:S02]  /*48c0*/  UPRMT UR15, UR37, 0x654, UR9 ;  /* 0x00000654250f7896 */ /* 0x000fe40008000009 */
[----:B------:R-:W-:Y:S11]  /*48d0*/  @!P4 R2UR UR17, R9 ;  /* 0x000000000911c2ca */ /* 0x000ff600000e0000 */
[----:B------:R-:W-:Y:S02]  /*48e0*/  @!UPT UIADD3 URZ, UPT, UPT, URZ, URZ, URZ ;  /* 0x000000fffffff290 */ /* 0x000fe4000fffe0ff */
[----:B------:R2:W-:Y:S01]  /*48f0*/  @!UP1 UTMALDG.3D [UR8], [UR16], desc[UR18] ;  /* 0x00001208100095b4 */ /* 0x0005e20008011000 */
[----:B------:R2:W-:Y:S01]  /*4900*/  @!P4 SYNCS.ARRIVE.TRANS64.RED.A0TR RZ, [UR13+0x40], R25 ;  /* 0x00004019ffffc9a7 */ /* 0x0005e2000830040d */
[----:B------:R-:W-:Y:S04]  /*4910*/  UIADD3 UR13, UPT, UPT, UR14, 0x1, URZ ;  /* 0x000000010e0d7890 */ /* 0x000fe8000fffe0ff */
[----:B------:R-:W-:Y:S04]  /*4920*/  UISETP.NE.AND UP1, UPT, UR13, 0x3, UPT ;  /* 0x000000030d00788c */ /* 0x000fe8000bf25270 */
[----:B------:R-:W-:Y:S02]  /*4930*/  USEL UR14, URZ, 0x1, UP1 ;  /* 0x00000001ff0e7887 */ /* 0x000fe40008800000 */
[----:B------:R-:W-:Y:S02]  /*4940*/  USEL UR13, UR13, URZ, UP1 ;  /* 0x000000ff0d0d7287 */ /* 0x000fe40008800000 */
[----:B------:R-:W-:Y:S02]  /*4950*/  UPLOP3.LUT UP1, UPT, UPT, UPT, UPT, 0x80, 0x8 ;  /* 0x000000000008789c */ /* 0x000fe40003f2f070 */
[----:B------:R-:W-:Y:S01]  /*4960*/  LOP3.LUT R29, R29, UR14, RZ, 0x3c, !PT ;  /* 0x0000000e1d1d7c12 */ /* 0x000fe2000f8e3cff */
[----:B------:R-:W-:Y:S01]  /*4970*/  SYNCS.ARRIVE.TRANS64.RED.A1T0 RZ, [UR15], RZ ;  /* 0x000000ffffff79a7 */ /* 0x000fe2000810040f */
[----:B------:R-:W-:Y:S07]  /*4980*/  @P3 BRA `(.L_x_76) ;  /* 0xfffffff4001c3947 */ /* 0x000fee000383ffff */
[----:B------:R-:W-:Y:S01]  /*4990*/  UIADD3 UR7, UPT, UPT, UR7, 0x58, URZ ;  /* 0x0000005807077890 */ /* 0x000fe2000fffe0ff */
[----:B------:R-:W-:-:S03]  /*49a0*/  SHF.L.U32 R2, R29, 0x1f, RZ ;  /* 0x0000001f1d027819 */ /* 0x000fc600000006ff */
[----:B------:R-:W-:-:S09]  /*49b0*/  ULEA UR4, UR13, UR7, 0x3 ;  /* 0x000000070d047291 */ /* 0x000fd2000f8e18ff */
[----:B------:R-:W1:Y:S02]  /*49c0*/  SYNCS.PHASECHK.TRANS64.TRYWAIT P0, [UR4], R2 ;  /* 0x00000002ff0075a7 */ /* 0x000e640008001104 */
[----:B-1----:R-:W-:Y:S05]  /*49d0*/  @!P0 BRA `(.L_x_77) ;  /* 0x0000003400648947 */ /* 0x002fea0003800000 */
.L_x_149:
        /* <DEDUP_REMOVED lines=9> */
.L_x_151:
[----:B------:R-:W-:-:S04]  /*4a70*/  UIADD3 UR5, UPT, UPT, UR5, 0x1, URZ ;  /* 0x0000000105057890 */ /* 0x000fc8000fffe0ff */
[----:B------:R-:W-:-:S04]  /*4a80*/  UISETP.NE.AND UP0, UPT, UR5, 0x3, UPT ;  /* 0x000000030500788c */ /* 0x000fc8000bf05270 */
[----:B------:R-:W-:Y:S02]  /*4a90*/  USEL UR4, URZ, 0x1, UP0 ;  /* 0x00000001ff047887 */ /* 0x000fe40008000000 */
[----:B------:R-:W-:-:S04]  /*4aa0*/  USEL UR5, UR5, URZ, UP0 ;  /* 0x000000ff05057287 */ /* 0x000fc80008000000 */
[----:B------:R-:W-:Y:S01]  /*4ab0*/  ULEA UR5, UR5, UR7, 0x3 ;  /* 0x0000000705057291 */ /* 0x000fe2000f8e18ff */
[----:B-1----:R-:W-:-:S04]  /*4ac0*/  LOP3.LUT R2, R29, UR4, RZ, 0x3c, !PT ;  /* 0x000000041d027c12 */ /* 0x002fc8000f8e3cff */
[----:B------:R-:W-:Y:S01]  /*4ad0*/  SHF.L.U32 R2, R2, 0x1f, RZ ;  /* 0x0000001f02027819 */ /* 0x000fe200000006ff */
[----:B------:R-:W-:-:S07]  /*4ae0*/  IMAD.U32 R0, RZ, RZ, UR5 ;  /* 0x00000005ff007e24 */ /* 0x000fce000f8e00ff */
.L_x_79:
[----:B-1----:R1:W3:Y:S02]  /*4af0*/  SYNCS.PHASECHK.TRANS64.TRYWAIT P0, [R0+URZ], R2 ;  /* 0x00000002000075a7 */ /* 0x0022e400080011ff */
[----:B---3--:R-:W-:Y:S05]  /*4b00*/  @!P0 NANOSLEEP.SYNCS 0x989680 ;  /* 0x009896800000895d */ /* 0x008fea0003900000 */
[----:B------:R-:W3:Y:S02]  /*4b10*/  @!P0 SYNCS.PHASECHK.TRANS64 P0, [R0+URZ], R2 ;  /* 0x00000002000085a7 */ /* 0x000ee400080010ff */
[----:B--23--:R-:W-:Y:S05]  /*4b20*/  @P0 EXIT ;  /* 0x000000000000094d */ /* 0x00cfea0003800000 */
[----:B------:R-:W-:Y:S05]  /*4b30*/  BRA `(.L_x_79) ;  /* 0xfffffffc00ec7947 */ /* 0x000fea000383ffff */
.L_x_67:
[----:B------:R-:W-:-:S06]  /*4b40*/  UISETP.GE.AND UP1, UPT, UR8, 0x4, UPT ;  /* 0x000000040800788c */ /* 0x000fcc000bf26270 */
[----:B------:R-:W-:-:S13]  /*4b50*/  PLOP3.LUT P0, PT, PT, PT, UP1, 0x80, 0x8 ;  /* 0x000000000008781c */ /* 0x000fda0003f0f018 */
[----:B------:R-:W-:Y:S05]  /*4b60*/  @!P0 EXIT ;  /* 0x000000000000894d */ /* 0x000fea0003800000 */
[----:B------:R-:W-:Y:S01]  /*4b70*/  BAR.SYNC.DEFER_BLOCKING 0x6, 0xa0 ;  /* 0x0182800000007b1d */ /* 0x000fe20000010000 */
[C---:B------:R-:W-:Y:S01]  /*4b80*/  IMAD.SHL.U32 R2, R93.reuse, 0x20, RZ ;  /* 0x000000205d027824 */ /* 0x040fe200078e00ff */
[C---:B------:R-:W-:Y:S01]  /*4b90*/  LOP3.LUT R94, R93.reuse, 0x2, RZ, 0xc0, !PT ;  /* 0x000000025d5e7812 */ /* 0x040fe200078ec0ff */
[C---:B------:R-:W-:Y:S01]  /*4ba0*/  IMAD.SHL.U32 R99, R93.reuse, 0x4, RZ ;  /* 0x000000045d637824 */ /* 0x040fe200078e00ff */
[C---:B------:R-:W-:Y:S01]  /*4bb0*/  LOP3.LUT R100, R93.reuse, 0x60, RZ, 0xc0, !PT ;  /* 0x000000605d647812 */ /* 0x040fe200078ec0ff */
[C---:B------:R-:W-:Y:S01]  /*4bc0*/  IMAD.U32 R46, R93.reuse, 0x10000, RZ ;  /* 0x000100005d2e7824 */ /* 0x040fe200078e00ff */
[----:B------:R-:W-:Y:S02]  /*4bd0*/  UMOV UR48, 0x400 ;  /* 0x0000040000307882 */ /* 0x000fe40000000000 */
[----:B------:R-:W1:Y:S01]  /*4be0*/  LDC R91, c[0x0][0x370] ;  /* 0x0000dc00ff5b7b82 */ /* 0x000e620000000800 */
[----:B------:R-:W-:Y:S01]  /*4bf0*/  ULEA UR48, UR37, UR48, 0x18 ;  /* 0x0000003025307291 */ /* 0x000fe2000f8ec0ff */
[----:B------:R-:W-:Y:S01]  /*4c00*/  LOP3.LUT R3, R2, 0xc0, RZ, 0xc0, !PT ;  /* 0x000000c002037812 */ /* 0x000fe200078ec0ff */
[----:B------:R-:W-:Y:S01]  /*4c10*/  IMAD.MOV.U32 R45, RZ, RZ, RZ ;  /* 0x000000ffff2d7224 */ /* 0x000fe200078e00ff */
[----:B------:R-:W-:Y:S01]  /*4c20*/  LOP3.LUT R93, R93, 0x4, RZ, 0xc0, !PT ;  /* 0x000000045d5d7812 */ /* 0x000fe200078ec0ff */
[----:B------:R-:W-:Y:S01]  /*4c30*/  UIADD3 UR52, UPT, UPT, UR48, 0x200, URZ ;  /* 0x0000020030347890 */ /* 0x000fe2000fffe0ff */
[----:B------:R-:W-:-:S02]  /*4c40*/  LOP3.LUT R99, R3, 0x18, R99, 0xf8, !PT ;  /* 0x0000001803637812 */ /* 0x000fc400078ef863 */
[----:B------:R-:W-:Y:S01]  /*4c50*/  CS2R R96, SRZ ;  /* 0x0000000000607805 */ /* 0x000fe2000001ff00 */
[----:B------:R-:W2:Y:S01]  /*4c60*/  LDC R42, c[0x0][0xb0c] ;  /* 0x0002c300ff2a7b82 */ /* 0x000ea20000000800 */
[----:B------:R-:W-:Y:S01]  /*4c70*/  LOP3.LUT R46, R46, 0x600000, RZ, 0xc0, !PT ;  /* 0x006000002e2e7812 */ /* 0x000fe200078ec0ff */
[----:B------:R-:W-:Y:S01]  /*4c80*/  IMAD.MOV.U32 R103, RZ, RZ, RZ ;  /* 0x000000ffff677224 */ /* 0x000fe200078e00ff */
[----:B------:R-:W-:Y:S01]  /*4c90*/  IADD3 R98, PT, PT, -R93, 0x2, RZ ;  /* 0x000000025d627810 */ /* 0x000fe20007ffe1ff */
[----:B------:R-:W-:Y:S01]  /*4ca0*/  IMAD.MOV R94, RZ, RZ, -R94 ;  /* 0x000000ffff5e7224 */ /* 0x000fe200078e0a5e */
[----:B------:R-:W-:Y:S01]  /*4cb0*/  LOP3.LUT R99, R99, 0xf20, R2, 0xf8, !PT ;  /* 0x00000f2063637812 */ /* 0x000fe200078ef802 */
[----:B------:R-:W-:Y:S01]  /*4cc0*/  IMAD.MOV R93, RZ, RZ, -R93 ;  /* 0x000000ffff5d7224 */ /* 0x000fe200078e0a5d */
[----:B------:R-:W4:Y:S01]  /*4cd0*/  LDCU.64 UR54, c[0x0][0x348] ;  /* 0x00006900ff3677ac */ /* 0x000f220008000a00 */
[----:B------:R-:W1:Y:S01]  /*4ce0*/  LDC R89, c[0x0][0xb20] ;  /* 0x0002c800ff597b82 */ /* 0x000e620000000800 */
[----:B------:R-:W3:Y:S01]  /*4cf0*/  LDS R0, [UR48+0x130] ;  /* 0x00013030ff007984 */ /* 0x000ee20008000800 */
[----:B------:R-:W-:Y:S01]  /*4d00*/  IMAD.SHL.U32 R98, R98, 0x10, RZ ;  /* 0x0000001062627824 */ /* 0x000fe200078e00ff */
[----:B------:R-:W-:Y:S01]  /*4d10*/  LEA R99, R99, UR52, 0x1 ;  /* 0x0000003463637c11 */ /* 0x000fe2000f8e08ff */
[----:B------:R-:W-:Y:S01]  /*4d20*/  UMOV UR51, 0x1 ;  /* 0x0000000100337882 */ /* 0x000fe20000000000 */
[----:B------:R-:W-:Y:S01]  /*4d30*/  UMOV UR56, URZ ;  /* 0x000000ff00387c82 */ /* 0x000fe20008000000 */
[----:B------:R-:W1:Y:S02]  /*4d40*/  LDCU.64 UR38, c[0x0][0x888] ;  /* 0x00011100ff2677ac */ /* 0x000e640008000a00 */
[----:B------:R-:W1:Y:S01]  /*4d50*/  LDC R41, c[0x0][0xb30] ;  /* 0x0002cc00ff297b82 */ /* 0x000e620000000800 */
[----:B------:R-:W1:Y:S01]  /*4d60*/  LDCU.64 UR44, c[0x0][0x890] ;  /* 0x00011200ff2c77ac */ /* 0x000e620008000a00 */
[----:B------:R-:W-:Y:S01]  /*4d70*/  UMOV UR50, URZ ;  /* 0x000000ff00327c82 */ /* 0x000fe20008000000 */
[----:B------:R-:W-:-:S05]  /*4d80*/  UMOV UR49, URZ ;  /* 0x000000ff00317c82 */ /* 0x000fca0008000000 */
[----:B------:R-:W1:Y:S08]  /*4d90*/  LDC.64 R84, c[0x0][0xb10] ;  /* 0x0002c400ff547b82 */ /* 0x000e700000000a00 */
[----:B------:R-:W1:Y:S08]  /*4da0*/  LDC.64 R38, c[0x0][0xb18] ;  /* 0x0002c600ff267b82 */ /* 0x000e700000000a00 */
[----:B------:R-:W1:Y:S08]  /*4db0*/  LDC.64 R36, c[0x0][0xb28] ;  /* 0x0002ca00ff247b82 */ /* 0x000e700000000a00 */
[----:B------:R-:W1:Y:S01]  /*4dc0*/  LDC.64 R82, c[0x0][0x8b0] ;  /* 0x00022c00ff527b82 */ /* 0x000e620000000a00 */
[----:B---3--:R-:W-:-:S07]  /*4dd0*/  IMAD.IADD R46, R0, 0x1, R46 ;  /* 0x00000001002e7824 */ /* 0x008fce00078e022e */
[----:B------:R-:W3:Y:S08]  /*4de0*/  LDC.64 R80, c[0x0][0x8a8] ;  /* 0x00022a00ff507b82 */ /* 0x000ef00000000a00 */
[----:B--2-4-:R-:W1:Y:S02]  /*4df0*/  LDC R90, c[0x0][0x374] ;  /* 0x0000dd00ff5a7b82 */ /* 0x014e640000000800 */
.L_x_110:
[C---:B------:R-:W-:Y:S02]  /*4e00*/  LEA R0, R103.reuse, UR48, 0x3 ;  /* 0x0000003067007c11 */ /* 0x040fe4000f8e18ff */
[----:B------:R-:W-:Y:S02]  /*4e10*/  SHF.L.U32 R2, R96, 0x1f, RZ ;  /* 0x0000001f60027819 */ /* 0x000fe400000006ff */
[----:B------:R-:W-:Y:S02]  /*4e20*/  LEA R16, R103, UR48, 0x4 ;  /* 0x0000003067107c11 */ /* 0x000fe4000f8e20ff */
[----:B------:R-:W2:Y:S02]  /*4e30*/  SYNCS.PHASECHK.TRANS64.TRYWAIT P0, [R0+URZ+0x80], R2 ;  /* 0x00008002000075a7 */ /* 0x000ea400080011ff */
[----:B--2---:R-:W-:Y:S05]  /*4e40*/  @!P0 BRA `(.L_x_80) ;  /* 0x0000003000788947 */ /* 0x004fea0003800000 */
.L_x_152:
[----:B------:R-:W4:Y:S01]  /*4e50*/  LDC.64 R10, c[0x0][0xb10] ;  /* 0x0002c400ff0a7b82 */ /* 0x000f220000000a00 */
[----:B------:R-:W3:Y:S01]  /*4e60*/  LDS.128 R16, [R16+0x110] ;  /* 0x0001100010107984 */ /* 0x000ee20000000c00 */
[----:B-1----:R-:W-:Y:S01]  /*4e70*/  ISETP.NE.AND P1, PT, R41, 0x1, PT ;  /* 0x000000012900780c */ /* 0x002fe20003f25270 */
[----:B--2---:R-:W-:Y:S01]  /*4e80*/  VIADD R0, R0, 0x90 ;  /* 0x0000009000007836 */ /* 0x004fe20000000000 */
[----:B------:R-:W-:Y:S04]  /*4e90*/  ISETP.GE.AND P0, PT, R40, 0x1, PT ;  /* 0x000000012800780c */ /* 0x000fe80003f06270 */
[----:B------:R-:W1:Y:S01]  /*4ea0*/  LDC.64 R8, c[0x0][0xb18] ;  /* 0x0002c600ff087b82 */ /* 0x000e620000000a00 */
[----:B------:R-:W-:Y:S01]  /*4eb0*/  PRMT R0, RZ, 0x654, R0 ;  /* 0x00000654ff007816 */ /* 0x000fe20000000000 */
[----:B------:R-:W-:Y:S01]  /*4ec0*/  @!PT LDS RZ, [RZ] ;  /* 0x00000000fffff984 */ /* 0x000fe20000000800 */
[----:B------:R-:W-:Y:S01]  /*4ed0*/  @!PT LDS RZ, [RZ] ;  /* 0x00000000fffff984 */ /* 0x000fe20000000800 */
[----:B------:R-:W-:Y:S01]  /*4ee0*/  @!PT LDS RZ, [RZ] ;  /* 0x00000000fffff984 */ /* 0x000fe20000000800 */
[----:B------:R-:W-:Y:S01]  /*4ef0*/  @!PT LDS RZ, [RZ] ;  /* 0x00000000fffff984 */ /* 0x000fe20000000800 */
[----:B------:R2:W-:Y:S06]  /*4f00*/  MEMBAR.ALL.CTA ;  /* 0x0000000000007992 */ /* 0x0005ec0000008000 */
[----:B--2---:R-:W2:Y:S01]  /*4f10*/  FENCE.VIEW.ASYNC.S ;  /* 0x00000000000073c6 */ /* 0x004ea20000000000 */
[----:B------:R-:W1:Y:S08]  /*4f20*/  @!P1 LDC R12, c[0x0][0xb20] ;  /* 0x0002c800ff0c9b82 */ /* 0x000e700000000800 */
[----:B------:R-:W1:Y:S01]  /*4f30*/  @!P1 LDC R7, c[0x0][0xb0c] ;  /* 0x0002c300ff079b82 */ /* 0x000e620000000800 */
[----:B--2---:R2:W-:Y:S01]  /*4f40*/  SYNCS.ARRIVE.TRANS64.RED.A1T0 RZ, [R0+URZ], RZ ;  /* 0x000000ff00ff79a7 */ /* 0x0045e200081004ff */
[----:B---3--:R-:W-:Y:S04]  /*4f50*/  LOP3.LUT P4, RZ, R18, 0x1, RZ, 0xc0, !PT ;  /* 0x0000000112ff7812 */ /* 0x008fe8000788c0ff */
[----:B------:R-:W-:Y:S09]  /*4f60*/  P2R R101, PR, RZ, 0x10 ;  /* 0x00000010ff657803 */ /* 0x000ff20000000000 */
[----:B------:R-:W-:Y:S02]  /*4f70*/  @P4 MOV R44, R16 ;  /* 0x00000010002c4202 */ /* 0x000fe40000000f00 */
[----:B------:R-:W-:Y:S01]  /*4f80*/  @P4 LOP3.LUT R43, R17, 0xffff, RZ, 0xc0, !PT ;  /* 0x0000ffff112b4812 */ /* 0x000fe200078ec0ff */
[----:B--2-4-:R-:W-:Y:S06]  /*4f90*/  @!P0 BRA `(.L_x_81) ;  /* 0x0000000000a48947 */ /* 0x014fec0003800000 */
[----:B------:R-:W-:Y:S01]  /*4fa0*/  IMAD.HI.U32 R0, R90, R39, RZ ;  /* 0x000000275a007227 */ /* 0x000fe200078e00ff */
[----:B------:R-:W-:Y:S02]  /*4fb0*/  ISETP.NE.AND P0, PT, R38, 0x1, PT ;  /* 0x000000012600780c */ /* 0x000fe40003f05270 */
[----:B------:R-:W-:Y:S01]  /*4fc0*/  ISETP.NE.AND P2, PT, R40, 0x1, PT ;  /* 0x000000012800780c */ /* 0x000fe20003f45270 */
[----:B------:R-:W-:Y:S01]  /*4fd0*/  IMAD.HI.U32 R4, R91, R84, RZ ;  /* 0x000000545b047227 */ /* 0x000fe200078e00ff */
[----:B------:R-:W-:Y:S02]  /*4fe0*/  SHF.R.U32.HI R0, RZ, R89, R0 ;  /* 0x00000059ff007219 */ /* 0x000fe40000011600 */
[----:B------:R-:W-:Y:S01]  /*4ff0*/  ISETP.NE.AND P3, PT, R42, 0x1, PT ;  /* 0x000000012a00780c */ /* 0x000fe20003f65270 */
[----:B------:R-:W-:Y:S01]  /*5000*/  IMAD.HI.U32 R6, R43, R39, RZ ;  /* 0x000000272b067227 */ /* 0x000fe200078e00ff */
[-C--:B------:R-:W-:Y:S02]  /*5010*/  SHF.R.U32.HI R4, RZ, R85.reuse, R4 ;  /* 0x00000055ff047219 */ /* 0x080fe40000011604 */
[----:B------:R-:W-:Y:S01]  /*5020*/  SEL R0, R90, R0, !P0 ;  /* 0x000000005a007207 */ /* 0x000fe20004000000 */
[----:B------:R-:W-:Y:S01]  /*5030*/  IMAD.HI.U32 R5, R44, R84, RZ ;  /* 0x000000542c057227 */ /* 0x000fe200078e00ff */
[----:B------:R-:W-:Y:S03]  /*5040*/  SEL R4, R91, R4, !P3 ;  /* 0x000000045b047207 */ /* 0x000fe60005800000 */
[-C--:B------:R-:W-:Y:S01]  /*5050*/  IMAD.HI.U32 R3, R0, R36.reuse, RZ ;  /* 0x0000002400037227 */ /* 0x080fe200078e00ff */
[----:B------:R-:W-:Y:S03]  /*5060*/  SHF.R.U32.HI R5, RZ, R85, R5 ;  /* 0x00000055ff057219 */ /* 0x000fe60000011605 */
[----:B------:R-:W-:Y:S01]  /*5070*/  IMAD.HI.U32 R2, R4, R36, RZ ;  /* 0x0000002404027227 */ /* 0x000fe200078e00ff */
[----:B------:R-:W-:Y:S02]  /*5080*/  @P2 SHF.R.U32.HI R0, RZ, R37, R3 ;  /* 0x00000025ff002219 */ /* 0x000fe40000011603 */
[----:B------:R-:W-:Y:S02]  /*5090*/  SHF.R.U32.HI R3, RZ, R89, R6 ;  /* 0x00000059ff037219 */ /* 0x000fe40000011606 */
[----:B------:R-:W-:Y:S01]  /*50a0*/  @P2 SHF.R.U32.HI R4, RZ, R37, R2 ;  /* 0x00000025ff042219 */ /* 0x000fe20000011602 */
[----:B------:R-:W-:Y:S01]  /*50b0*/  IMAD R0, R40, R0, RZ ;  /* 0x0000000028007224 */ /* 0x000fe200078e02ff */
[----:B------:R-:W-:Y:S02]  /*50c0*/  SEL R3, R43, R3, !P0 ;  /* 0x000000032b037207 */ /* 0x000fe40004000000 */
[----:B------:R-:W-:Y:S01]  /*50d0*/  SEL R2, R44, R5, !P3 ;  /* 0x000000052c027207 */ /* 0x000fe20005800000 */
[----:B------:R-:W-:Y:S01]  /*50e0*/  IMAD R5, R40, R4, RZ ;  /* 0x0000000428057224 */ /* 0x000fe200078e02ff */
[C---:B------:R-:W-:Y:S01]  /*50f0*/  ISETP.GE.AND P0, PT, R3.reuse, R0, PT ;  /* 0x000000000300720c */ /* 0x040fe20003f06270 */
[C---:B------:R-:W-:Y:S03]  /*5100*/  IMAD.HI.U32 R0, R3.reuse, R36, RZ ;  /* 0x0000002403007227 */ /* 0x040fe600078e00ff */
[C---:B------:R-:W-:Y:S02]  /*5110*/  ISETP.GE.OR P0, PT, R2.reuse, R5, P0 ;  /* 0x000000050200720c */ /* 0x040fe40000706670 */
[----:B------:R-:W-:Y:S04]  /*5120*/  SHF.R.U32.HI R0, RZ, R37, R0 ;  /* 0x00000025ff007219 */ /* 0x000fe80000011600 */
[C---:B------:R-:W-:Y:S05]  /*5130*/  SEL R6, R3.reuse, R0, !P2 ;  /* 0x0000000003067207 */ /* 0x040fea0005000000 */
        /* <DEDUP_REMOVED lines=14> */
[----:B------:R-:W-:Y:S07]  /*5220*/  IMAD R43, R3, R38, R43 ;  /* 0x00000026032b7224 */ /* 0x000fee00078e022b */
.L_x_81:
[----:B-1----:R-:W-:Y:S01]  /*5230*/  @!P1 ISETP.NE.AND P0, PT, R8, 0x1, PT ;  /* 0x000000010800980c */ /* 0x002fe20003f05270 */
[----:B------:R-:W-:Y:S01]  /*5240*/  @!P1 IMAD.HI.U32 R0, R44, R10, RZ ;  /* 0x0000000a2c009227 */ /* 0x000fe200078e00ff */
[----:B------:R-:W-:Y:S01]  /*5250*/  @!P1 ISETP.NE.AND P2, PT, R7, 0x1, PT ;  /* 0x000000010700980c */ /* 0x000fe20003f45270 */
[----:B------:R-:W-:Y:S01]  /*5260*/  ULOP3.LUT UP0, URZ, UR52, 0x1b0, URZ, 0xc0, !UPT ;  /* 0x000001b034ff7892 */ /* 0x000fe2000f80c0ff */
[----:B------:R-:W-:Y:S01]  /*5270*/  R2UR UR42, R15 ;  /* 0x000000000f2a72ca */ /* 0x000fe200000e0000 */
[----:B------:R-:W-:Y:S01]  /*5280*/  @!P1 IMAD.HI.U32 R2, R43, R9, RZ ;  /* 0x000000092b029227 */ /* 0x000fe200078e00ff */
[----:B------:R-:W-:Y:S02]  /*5290*/  @!P1 SHF.R.U32.HI R0, RZ, R11, R0 ;  /* 0x0000000bff009219 */ /* 0x000fe40000011600 */
[----:B------:R-:W-:Y:S01]  /*52a0*/  R2UR UR41, R14 ;  /* 0x000000000e2972ca */ /* 0x000fe200000e0000 */
[----:B------:R-:W-:Y:S01]  /*52b0*/  VIADD R103, R103, 0x1 ;  /* 0x0000000167677836 */ /* 0x000fe20000000000 */
[----:B------:R-:W-:Y:S02]  /*52c0*/  @!P1 SHF.R.U32.HI R2, RZ, R12, R2 ;  /* 0x0000000cff029219 */ /* 0x000fe40000011602 */
[----:B------:R-:W-:Y:S02]  /*52d0*/  @!P1 SEL R3, R44, R0, !P2 ;  /* 0x000000002c039207 */ /* 0x000fe40005000000 */
[----:B------:R-:W-:Y:S02]  /*52e0*/  @!P1 SEL R2, R43, R2, !P0 ;  /* 0x000000022b029207 */ /* 0x000fe40004000000 */
[----:B------:R-:W-:Y:S01]  /*52f0*/  @P4 SHF.R.U32.HI R95, RZ, 0x10, R17 ;  /* 0x00000010ff5f4819 */ /* 0x000fe20000011611 */
[----:B------:R-:W-:Y:S02]  /*5300*/  USHF.L.U32 UR42, UR42, 0x7, URZ ;  /* 0x000000072a2a7899 */ /* 0x000fe400080006ff */
[----:B------:R-:W-:Y:S02]  /*5310*/  @!P1 IMAD.IADD R0, R2, 0x1, -R3 ;  /* 0x0000000102009824 */ /* 0x000fe400078e0a03 */
[----:B------:R-:W-:Y:S01]  /*5320*/  @!P1 IMAD.IADD R2, R3, 0x1, -R2 ;  /* 0x0000000103029824 */ /* 0x000fe200078e0a02 */
[----:B------:R-:W-:Y:S01]  /*5330*/  USHF.L.U32 UR41, UR41, 0x6, URZ ;  /* 0x0000000629297899 */ /* 0x000fe200080006ff */
[----:B------:R-:W-:Y:S02]  /*5340*/  @!P1 IMAD R44, R0, R7, R44 ;  /* 0x00000007002c9224 */ /* 0x000fe400078e022c */
[----:B------:R-:W-:Y:S01]  /*5350*/  @!P1 IMAD R43, R2, R8, R43 ;  /* 0x00000008022b9224 */ /* 0x000fe200078e022b */
[----:B------:R-:W-:Y:S08]  /*5360*/  BRA.U !UP0, `(.L_x_82) ;  /* 0x00000001087c7547 */ /* 0x000ff0000b800000 */
[----:B------:R-:W1:Y:S01]  /*5370*/  LDCU.64 UR8, c[0x4][0x80] ;  /* 0x01001000ff0877ac */ /* 0x000e620008000a00 */
[----:B------:R-:W-:Y:S01]  /*5380*/  MOV R2, 0x0 ;  /* 0x0000000000027802 */ /* 0x000fe20000000f00 */
[----:B------:R-:W-:Y:S02]  /*5390*/  HFMA2 R12, -RZ, RZ, 0, 5.9604644775390625e-08 ;  /* 0x00000001ff0c7431 */ /* 0x000fe400000001ff */
[----:B------:R-:W-:Y:S01]  /*53a0*/  IMAD.MOV.U32 R8, RZ, RZ, 0x70 ;  /* 0x00000070ff087424 */ /* 0x000fe200078e00ff */
[----:B------:R2:W3:Y:S01]  /*53b0*/  LDC.64 R14, c[0x4][R2] ;  /* 0x01000000020e7b82 */ /* 0x0004e20000000a00 */
[----:B------:R-:W4:Y:S01]  /*53c0*/  LDCU.64 UR6, c[0x4][0x88] ;  /* 0x01001100ff0677ac */ /* 0x000f220008000a00 */
[----:B------:R-:W-:Y:S01]  /*53d0*/  IMAD.MOV.U32 R13, RZ, RZ, RZ ;  /* 0x000000ffff0d7224 */ /* 0x000fe200078e00ff */
[----:B------:R-:W2:Y:S01]  /*53e0*/  LDCU.64 UR4, c[0x4][0x8] ;  /* 0x01000100ff0477ac */ /* 0x000ea20008000a00 */
[----:B-1----:R-:W-:Y:S01]  /*53f0*/  MOV R5, UR9 ;  /* 0x0000000900057c02 */ /* 0x002fe20008000f00 */
[----:B------:R-:W-:Y:S01]  /*5400*/  IMAD.U32 R4, RZ, RZ, UR8 ;  /* 0x00000008ff047e24 */ /* 0x000fe2000f8e00ff */
[----:B----4-:R-:W-:Y:S01]  /*5410*/  MOV R7, UR7 ;  /* 0x0000000700077c02 */ /* 0x010fe20008000f00 */
[----:B------:R-:W-:Y:S01]  /*5420*/  IMAD.U32 R6, RZ, RZ, UR6 ;  /* 0x00000006ff067e24 */ /* 0x000fe2000f8e00ff */
[----:B--2---:R-:W-:Y:S01]  /*5430*/  MOV R11, UR5 ;  /* 0x00000005000b7c02 */ /* 0x004fe20008000f00 */
[----:B------:R-:W-:Y:S02]  /*5440*/  IMAD.U32 R10, RZ, RZ, UR4 ;  /* 0x00000004ff0a7e24 */ /* 0x000fe4000f8e00ff */
[----:B------:R-:W-:Y:S07]  /*5450*/  LEPC R20, `(.L_x_83) ;  /* 0x000000001014794e */ /* 0x000fee0000000000 */
[----:B---3-5:R-:W-:Y:S05]  /*5460*/  CALL.ABS.NOINC R14 ;  /* 0x000000000e007343 */ /* 0x028fea0003c00000 */
.L_x_83:
[----:B------:R-:W1:Y:S01]  /*5470*/  LDCU.64 UR8, c[0x4][0x80] ;  /* 0x01001000ff0877ac */ /* 0x000e620008000a00 */
[----:B------:R-:W2:Y:S01]  /*5480*/  LDC.64 R2, c[0x4][R2] ;  /* 0x0100000002027b82 */ /* 0x000ea20000000a00 */
[----:B------:R-:W-:Y:S02]  /*5490*/  HFMA2 R12, -RZ, RZ, 0, 5.9604644775390625e-08 ;  /* 0x00000001ff0c7431 */ /* 0x000fe400000001ff */
[----:B------:R-:W-:Y:S02]  /*54a0*/  IMAD.MOV.U32 R8, RZ, RZ, 0x70 ;  /* 0x00000070ff087424 */ /* 0x000fe400078e00ff */
[----:B------:R-:W-:Y:S01]  /*54b0*/  IMAD.MOV.U32 R13, RZ, RZ, RZ ;  /* 0x000000ffff0d7224 */ /* 0x000fe200078e00ff */
[----:B------:R-:W3:Y:S01]  /*54c0*/  LDCU.64 UR6, c[0x4][0x88] ;  /* 0x01001100ff0677ac */ /* 0x000ee20008000a00 */
[----:B------:R-:W4:Y:S01]  /*54d0*/  LDCU.64 UR4, c[0x4][0x8] ;  /* 0x01000100ff0477ac */ /* 0x000f220008000a00 */
[----:B-1----:R-:W-:Y:S02]  /*54e0*/  MOV R4, UR8 ;  /* 0x0000000800047c02 */ /* 0x002fe40008000f00 */
[----:B------:R-:W-:Y:S02]  /*54f0*/  MOV R5, UR9 ;  /* 0x0000000900057c02 */ /* 0x000fe40008000f00 */
[----:B---3--:R-:W-:Y:S01]  /*5500*/  MOV R7, UR7 ;  /* 0x0000000700077c02 */ /* 0x008fe20008000f00 */
[----:B------:R-:W-:Y:S01]  /*5510*/  IMAD.U32 R6, RZ, RZ, UR6 ;  /* 0x00000006ff067e24 */ /* 0x000fe2000f8e00ff */
[----:B----4-:R-:W-:Y:S01]  /*5520*/  MOV R11, UR5 ;  /* 0x00000005000b7c02 */ /* 0x010fe20008000f00 */
[----:B------:R-:W-:Y:S02]  /*5530*/  IMAD.U32 R10, RZ, RZ, UR4 ;  /* 0x00000004ff0a7e24 */ /* 0x000fe4000f8e00ff */
[----:B------:R-:W-:Y:S07]  /*5540*/  LEPC R20, `(.L_x_82) ;  /* 0x000000001014794e */ /* 0x000fee0000000000 */
[----:B--2---:R-:W-:Y:S05]  /*5550*/  CALL.ABS.NOINC R2 ;  /* 0x0000000002007343 */ /* 0x004fea0003c00000 */
.L_x_82:
[----:B------:R-:W-:Y:S01]  /*5560*/  ISETP.NE.U32.AND P4, PT, R82, RZ, PT ;  /* 0x000000ff5200720c */ /* 0x000fe20003f85070 */
[----:B------:R-:W-:Y:S01]  /*5570*/  UISETP.NE.AND UP2, UPT, UR53, URZ, UPT ;  /* 0x000000ff3500728c */ /* 0x000fe2000bf45270 */
[----:B------:R-:W-:Y:S01]  /*5580*/  ISETP.NE.U32.AND P2, PT, RZ, UR38, PT ;  /* 0x00000026ff007c0c */ /* 0x000fe2000bf45070 */
[----:B------:R-:W-:Y:S01]  /*5590*/  UISETP.NE.U32.AND UP1, UPT, UR44, URZ, UPT ;  /* 0x000000ff2c00728c */ /* 0x000fe2000bf25070 */
[----:B------:R-:W-:Y:S01]  /*55a0*/  ISETP.NE.AND.EX P4, PT, R83, RZ, PT, P4 ;  /* 0x000000ff5300720c */ /* 0x000fe20003f85340 */
[----:B------:R-:W-:Y:S01]  /*55b0*/  UPLOP3.LUT UP0, UPT, UPT, UPT, UPT, 0x40, 0x4 ;  /* 0x000000000004789c */ /* 0x000fe20003f0e870 */
[----:B------:R-:W-:Y:S01]  /*55c0*/  ISETP.NE.AND.EX P2, PT, RZ, UR39, PT, P2 ;  /* 0x00000027ff007c0c */ /* 0x000fe2000bf45320 */
[----:B------:R-:W-:Y:S01]  /*55d0*/  UISETP.NE.AND.EX UP1, UPT, UR45, URZ, UPT, UP1 ;  /* 0x000000ff2d00728c */ /* 0x000fe2000bf25310 */
[----:B------:R-:W-:Y:S04]  /*55e0*/  PLOP3.LUT P1, PT, PT, PT, UP2, 0x80, 0x8 ;  /* 0x000000000008781c */ /* 0x000fe80003f2f028 */
[----:B------:R-:W-:Y:S06]  /*55f0*/  @UP2 UPLOP3.LUT UP0, UPT, UPT, UPT, UP1, 0x80, 0x8 ;  /* 0x000000000008289c */ /* 0x000fec0003f0f010 */
[----:B------:R-:W-:Y:S01]  /*5600*/  PLOP3.LUT P0, PT, PT, PT, UP0, 0x80, 0x8 ;  /* 0x000000000008781c */ /* 0x000fe20003f0f008 */
[----:B------:R-:W-:Y:S01]  /*5610*/  @!UPT UIADD3 URZ, UPT, UPT, URZ, URZ, URZ ;  /* 0x000000fffffff290 */ /* 0x000fe2000fffe0ff */
[----:B------:R-:W-:Y:S11]  /*5620*/  BRA.U !UP1, `(.L_x_84) ;  /* 0x0000000109387547 */ /* 0x000ff6000b800000 */
[----:B------:R-:W-:Y:S01]  /*5630*/  UISETP.NE.U32.AND UP0, UPT, UR38, URZ, UPT ;  /* 0x000000ff2600728c */ /* 0x000fe2000bf05070 */
[----:B------:R-:W-:Y:S02]  /*5640*/  HFMA2 R0, -RZ, RZ, 0, 5.9604644775390625e-08 ;  /* 0x00000001ff007431 */ /* 0x000fe400000001ff */
[----:B------:R-:W-:Y:S01]  /*5650*/  IMAD.MOV.U32 R88, RZ, RZ, 0x1 ;  /* 0x00000001ff587424 */ /* 0x000fe200078e00ff */
[----:B------:R-:W-:Y:S06]  /*5660*/  UISETP.NE.AND.EX UP0, UPT, UR39, URZ, UPT, UP0 ;  /* 0x000000ff2700728c */ /* 0x000fec000bf05300 */
[----:B------:R-:W-:Y:S05]  /*5670*/  PLOP3.LUT P3, PT, PT, PT, UP0, 0x80, 0x8 ;  /* 0x000000000008781c */ /* 0x000fea0003f6f008 */
[----:B------:R-:W1:Y:S01]  /*5680*/  @UP0 LDCU.64 UR6, c[0x0][0x888] ;  /* 0x00011100ff0607ac */ /* 0x000e620008000a00 */
[----:B------:R-:W-:Y:S07]  /*5690*/  @UP0 UIMAD UR4, UR36, UR44, URZ ;  /* 0x0000002c240402a4 */ /* 0x000fee000f8e02ff */
[----:B------:R-:W-:Y:S01]  /*56a0*/  @!P3 PRMT R88, R0, 0x7610, R88 ;  /* 0x000076100058b816 */ /* 0x000fe20000000058 */
[----:B-1----:R-:W-:Y:S03]  /*56b0*/  @UP0 UIMAD.WIDE UR6, UR4, 0x4, UR6 ;  /* 0x00000004040608a5 */ /* 0x002fe6000f8e0206 */
[----:B------:R-:W1:Y:S03]  /*56c0*/  @!UP0 LDCU UR4, c[0x0][0x880] ;  /* 0x00011000ff0487ac */ /* 0x000e660008000800 */
[----:B------:R-:W-:Y:S01]  /*56d0*/  IMAD.U32 R2, RZ, RZ, UR6 ;  /* 0x00000006ff027e24 */ /* 0x000fe2000f8e00ff */
[----:B------:R-:W-:Y:S05]  /*56e0*/  MOV R3, UR7 ;  /* 0x0000000700037c02 */ /* 0x000fea0008000f00 */
[----:B-----5:R2:W5:Y:S02]  /*56f0*/  @P3 LDG.E R49, desc[UR46][R2.64] ;  /* 0x0000002e02313981 */ /* 0x020564000c1e1900 */
[----:B-12---:R-:W-:Y:S02]  /*5700*/  @!P3 IMAD.U32 R49, RZ, RZ, UR4 ;  /* 0x00000004ff31be24 */ /* 0x006fe4000f8e00ff */
.L_x_84:
[----:B------:R-:W-:Y:S05]  /*5710*/  @!P4 BRA `(.L_x_85) ;  /* 0x000000000020c947 */ /* 0x000fea0003800000 */
[----:B------:R-:W-:Y:S04]  /*5720*/  ISETP.NE.U32.AND P3, PT, R80, RZ, PT ;  /* 0x000000ff5000720c */ /* 0x000fe80003f65070 */
[----:B------:R-:W-:Y:S11]  /*5730*/  ISETP.NE.AND.EX P3, PT, R81, RZ, PT, P3 ;  /* 0x000000ff5100720c */ /* 0x000ff60003f65330 */
[----:B------:R-:W-:Y:S02]  /*5740*/  @!UPT UIADD3 URZ, UPT, UPT, URZ, URZ, URZ ;  /* 0x000000fffffff290 */ /* 0x000fe4000fffe0ff */
[----:B------:R-:W1:Y:S01]  /*5750*/  @P3 LDC.64 R2, c[0x0][0x8a8] ;  /* 0x00022a00ff023b82 */ /* 0x000e620000000a00 */
[----:B------:R-:W-:Y:S04]  /*5760*/  @P3 IMAD R0, R82, UR36, RZ ;  /* 0x0000002452003c24 */ /* 0x000fe8000f8e02ff */
[----:B-1----:R-:W-:Y:S05]  /*5770*/  @P3 IMAD.WIDE R2, R0, 0x4, R2 ;  /* 0x0000000400023825 */ /* 0x002fea00078e0202 */
[----:B-----5:R1:W5:Y:S02]  /*5780*/  @P3 LDG.E R47, desc[UR46][R2.64] ;  /* 0x0000002e022f3981 */ /* 0x020364000c1e1900 */
[----:B-1----:R-:W2:Y:S02]  /*5790*/  @!P3 LDC R47, c[0x0][0x8a0] ;  /* 0x00022800ff2fbb82 */ /* 0x002ea40000000800 */
.L_x_85:
[----:B-----5:R-:W-:Y:S01]  /*57a0*/  FSETP.NEU.AND P3, PT, R49, RZ, PT ;  /* 0x000000ff3100720b */ /* 0x020fe20003f6d000 */
[----:B------:R-:W-:Y:S01]  /*57b0*/  ULOP3.LUT UR4, UR51, 0x1, URZ, 0x3c, !UPT ;  /* 0x0000000133047892 */ /* 0x000fe2000f8e3cff */
[----:B------:R-:W-:Y:S01]  /*57c0*/  SEL R4, RZ, 0xffffffff, P2 ;  /* 0xffffffffff047807 */ /* 0x000fe20001000000 */
[----:B------:R-:W-:Y:S01]  /*57d0*/  IMAD.U32 R72, RZ, RZ, UR56 ;  /* 0x00000038ff487e24 */ /* 0x000fe2000f8e00ff */
[----:B------:R-:W-:Y:S01]  /*57e0*/  @P1 LOP3.LUT P2, RZ, R88, 0xff, RZ, 0xc0, !PT ;  /* 0x000000ff58ff1812 */ /* 0x000fe2000784c0ff */
[----:B------:R-:W-:Y:S01]  /*57f0*/  IMAD.SHL.U32 R106, R94, 0x10, RZ ;  /* 0x000000105e6a7824 */ /* 0x000fe200078e00ff */
[----:B------:R-:W-:Y:S01]  /*5800*/  @P1 SEL R0, RZ, 0xffffffff, P3 ;  /* 0xffffffffff001807 */ /* 0x000fe20001800000 */
[----:B------:R-:W-:Y:S01]  /*5810*/  IMAD.U32 R107, RZ, RZ, UR4 ;  /* 0x00000004ff6b7e24 */ /* 0x000fe2000f8e00ff */
[----:B------:R-:W-:Y:S01]  /*5820*/  LEA R73, R45, UR48, 0x3 ;  /* 0x000000302d497c11 */ /* 0x000fe2000f8e18ff */
[----:B------:R-:W-:Y:S01]  /*5830*/  IMAD.SHL.U32 R72, R72, 0x2000, RZ ;  /* 0x0000200048487824 */ /* 0x000fe200078e00ff */
[----:B------:R-:W-:Y:S01]  /*5840*/  @P0 SEL R0, R4, R0, !P2 ;  /* 0x0000000004000207 */ /* 0x000fe20005000000 */
[----:B------:R-:W-:Y:S01]  /*5850*/  IMAD.SHL.U32 R105, R93, 0x10, RZ ;  /* 0x000000105d697824 */ /* 0x000fe200078e00ff */
[----:B------:R-:W-:Y:S01]  /*5860*/  PLOP3.LUT P2, PT, PT, PT, UP1, 0x80, 0x8 ;  /* 0x000000000008781c */ /* 0x000fe20003f4f018 */
[----:B------:R-:W-:Y:S01]  /*5870*/  IMAD.IADD R67, R99, 0x1, R72 ;  /* 0x0000000163437824 */ /* 0x000fe200078e0248 */
[----:B------:R-:W-:Y:S01]  /*5880*/  @P1 LOP3.LUT R0, R0, 0x1, RZ, 0xc0, !PT ;  /* 0x0000000100001812 */ /* 0x000fe200078ec0ff */
[----:B------:R-:W-:Y:S01]  /*5890*/  BSSY B1, `(.L_x_86) ;  /* 0x0000039000017945 */ /* 0x000fe20003800000 */
[----:B------:R-:W-:Y:S01]  /*58a0*/  LOP3.LUT P4, R102, R88, 0xff, RZ, 0xc0, !PT ;  /* 0x000000ff58667812 */ /* 0x000fe2000788c0ff */
[----:B------:R-:W-:Y:S01]  /*58b0*/  IMAD.IADD R66, R67, 0x1, R106 ;  /* 0x0000000143427824 */ /* 0x000fe200078e026a */
[----:B------:R-:W-:Y:S01]  /*58c0*/  ISETP.NE.U32.OR P5, PT, R0, 0x1, !P1 ;  /* 0x000000010000780c */ /* 0x000fe20004fa5470 */
[----:B------:R-:W-:Y:S01]  /*58d0*/  IMAD.U32 R0, RZ, RZ, UR56 ;  /* 0x00000038ff007e24 */ /* 0x000fe2000f8e00ff */
[----:B------:R-:W-:Y:S01]  /*58e0*/  SEL R3, RZ, 0xffffffff, P3 ;  /* 0xffffffffff037807 */ /* 0x000fe20001800000 */
[----:B------:R-:W-:Y:S01]  /*58f0*/  IMAD.MOV.U32 R75, RZ, RZ, 0x1 ;  /* 0x00000001ff4b7424 */ /* 0x000fe200078e00ff */
[----:B------:R-:W-:Y:S01]  /*5900*/  P2R R104, PR, RZ, 0x20 ;  /* 0x00000020ff687803 */ /* 0x000fe20000000000 */
[----:B------:R-:W-:Y:S01]  /*5910*/  IMAD R48, R45, 0x40, R46 ;  /* 0x000000402d307824 */ /* 0x000fe200078e022e */
[----:B------:R-:W-:Y:S01]  /*5920*/  LEA R0, R0, UR48, 0x3 ;  /* 0x0000003000007c11 */ /* 0x000fe2000f8e18ff */
[----:B------:R-:W-:Y:S01]  /*5930*/  IMAD.U32 R74, RZ, RZ, UR56 ;  /* 0x00000038ff4a7e24 */ /* 0x000fe2000f8e00ff */
[----:B------:R-:W-:Y:S02]  /*5940*/  @P2 SEL R3, R4, R3, !P4 ;  /* 0x0000000304032207 */ /* 0x000fe40006000000 */
[----:B------:R-:W-:Y:S02]  /*5950*/  CS2R R78, SRZ ;  /* 0x00000000004e7805 */ /* 0x000fe4000001ff00 */
[----:B------:R-:W-:Y:S02]  /*5960*/  CS2R R76, SRZ ;  /* 0x00000000004c7805 */ /* 0x000fe4000001ff00 */
[----:B------:R-:W-:Y:S02]  /*5970*/  CS2R R70, SRZ ;  /* 0x0000000000467805 */ /* 0x000fe4000001ff00 */
[----:B------:R-:W-:Y:S02]  /*5980*/  LOP3.LUT R3, R3, 0x1, RZ, 0xc0, !PT ;  /* 0x0000000103037812 */ /* 0x000fe400078ec0ff */
[----:B------:R-:W-:Y:S02]  /*5990*/  CS2R R68, SRZ ;  /* 0x0000000000447805 */ /* 0x000fe4000001ff00 */
[----:B------:R-:W-:Y:S02]  /*59a0*/  @P5 SHF.L.U32 R2, R107, 0x1f, RZ ;  /* 0x0000001f6b025819 */ /* 0x000fe400000006ff */
[----:B------:R-:W-:Y:S02]  /*59b0*/  CS2R R62, SRZ ;  /* 0x00000000003e7805 */ /* 0x000fe4000001ff00 */
[----:B------:R-:W-:Y:S02]  /*59c0*/  ISETP.NE.U32.AND P2, PT, R3, 0x1, PT ;  /* 0x000000010300780c */ /* 0x000fe40003f45070 */
[----:B------:R-:W-:Y:S01]  /*59d0*/  CS2R R60, SRZ ;  /* 0x00000000003c7805 */ /* 0x000fe2000001ff00 */
[----:B------:R1:W3:Y:S01]  /*59e0*/  @P5 SYNCS.PHASECHK.TRANS64.TRYWAIT P1, [R0+URZ+0x40], R2 ;  /* 0x00004002000055a7 */ /* 0x0002e200080211ff */
[----:B------:R-:W-:Y:S02]  /*59f0*/  CS2R R58, SRZ ;  /* 0x00000000003a7805 */ /* 0x000fe4000001ff00 */
[----:B------:R-:W-:Y:S02]  /*5a00*/  P2R R108, PR, RZ, 0x4 ;  /* 0x00000004ff6c7803 */ /* 0x000fe40000000000 */
[----:B------:R-:W-:Y:S01]  /*5a10*/  CS2R R56, SRZ ;  /* 0x0000000000387805 */ /* 0x000fe2000001ff00 */
[----:B------:R-:W-:Y:S02]  /*5a20*/  IMAD.IADD R65, R67, 0x1, R105 ;  /* 0x0000000143417824 */ /* 0x000fe400078e0269 */
[----:B------:R-:W-:Y:S01]  /*5a30*/  IMAD.IADD R64, R98, 0x1, R66 ;  /* 0x0000000162407824 */ /* 0x000fe200078e0242 */
[----:B-1----:R-:W-:Y:S04]  /*5a40*/  SHF.L.U32 R2, R97, 0x1f, RZ ;  /* 0x0000001f61027819 */ /* 0x002fe800000006ff */
[----:B------:R1:W4:Y:S01]  /*5a50*/  SYNCS.PHASECHK.TRANS64.TRYWAIT P0, [R73+URZ+0xa0], R2 ;  /* 0x0000a002490075a7 */ /* 0x00032200080011ff */
[----:B---3--:R-:W-:Y:S01]  /*5a60*/  @P5 SEL R75, RZ, 0x1, !P1 ;  /* 0x00000001ff4b5807 */ /* 0x008fe20004800000 */
[----:B-1----:R-:W-:Y:S06]  /*5a70*/  @!P5 BRA `(.L_x_87) ;  /* 0x000000000068d947 */ /* 0x002fec0003800000 */
[----:B------:R-:W-:Y:S01]  /*5a80*/  ISETP.NE.AND P1, PT, R75, RZ, PT ;  /* 0x000000ff4b00720c */ /* 0x000fe20003f25270 */
[----:B------:R-:W-:Y:S01]  /*5a90*/  BSSY B0, `(.L_x_88) ;  /* 0x000000d000007945 */ /* 0x000fe20003800000 */
[----:B------:R-:W-:Y:S02]  /*5aa0*/  CS2R R58, SRZ ;  /* 0x00000000003a7805 */ /* 0x000fe4000001ff00 */
[----:B------:R-:W-:Y:S02]  /*5ab0*/  CS2R R56, SRZ ;  /* 0x0000000000387805 */ /* 0x000fe4000001ff00 */
[----:B------:R-:W-:Y:S02]  /*5ac0*/  CS2R R62, SRZ ;  /* 0x00000000003e7805 */ /* 0x000fe4000001ff00 */
[----:B------:R-:W-:Y:S02]  /*5ad0*/  CS2R R60, SRZ ;  /* 0x00000000003c7805 */ /* 0x000fe4000001ff00 */
[----:B------:R-:W-:Y:S02]  /*5ae0*/  CS2R R70, SRZ ;  /* 0x0000000000467805 */ /* 0x000fe4000001ff00 */
[----:B------:R-:W-:Y:S02]  /*5af0*/  CS2R R68, SRZ ;  /* 0x0000000000447805 */ /* 0x000fe4000001ff00 */
[----:B------:R-:W-:Y:S02]  /*5b00*/  CS2R R78, SRZ ;  /* 0x00000000004e7805 */ /* 0x000fe4000001ff00 */
[----:B------:R-:W-:Y:S01]  /*5b10*/  CS2R R76, SRZ ;  /* 0x00000000004c7805 */ /* 0x000fe2000001ff00 */
[----:B------:R-:W-:Y:S06]  /*5b20*/  @P1 BRA `(.L_x_89) ;  /* 0x00000000000c1947 */ /* 0x000fec0003800000 */
[----:B------:R-:W-:Y:S04]  /*5b30*/  SHF.L.U32 R3, R107, 0x1f, RZ ;  /* 0x0000001f6b037819 */ /* 0x000fe800000006ff */
[----:B------:R-:W1:Y:S02]  /*5b40*/  SYNCS.PHASECHK.TRANS64.TRYWAIT P1, [R0+URZ+0x40], R3 ;  /* 0x00004003000075a7 */ /* 0x000e6400080211ff */
[----:B-1----:R-:W-:Y:S05]  /*5b50*/  @!P1 BRA `(.L_x_90) ;  /* 0x0000002400489947 */ /* 0x002fea0003800000 */
.L_x_89:
[----:B------:R-:W-:Y:S05]  /*5b60*/  BSYNC B0 ;  /* 0x0000000000007941 */ /* 0x000fea0003800000 */
.L_x_88:
[----:B------:R-:W-:Y:S01]  /*5b70*/  ISETP.NE.AND P1, PT, R108, RZ, PT ;  /* 0x000000ff6c00720c */ /* 0x000fe20003f25270 */
[----:B------:R-:W-:Y:S04]  /*5b80*/  UIADD3 UR5, UPT, UPT, UR56, 0x1, URZ ;  /* 0x0000000138057890 */ /* 0x000fe8000fffe0ff */
[----:B------:R-:W-:Y:S04]  /*5b90*/  UISETP.NE.AND UP0, UPT, UR5, 0x3, UPT ;  /* 0x000000030500788c */ /* 0x000fe8000bf05270 */
[----:B------:R-:W-:Y:S02]  /*5ba0*/  USEL UR4, URZ, 0x1, UP0 ;  /* 0x00000001ff047887 */ /* 0x000fe40008000000 */
[----:B------:R-:W-:Y:S02]  /*5bb0*/  USEL UR5, UR5, URZ, UP0 ;  /* 0x000000ff05057287 */ /* 0x000fe40008000000 */
[----:B------:R3:W1:Y:S02]  /*5bc0*/  @P1 LDS.128 R56, [R67] ;  /* 0x0000000043381984 */ /* 0x0006640000000c00 */
[----:B------:R-:W-:Y:S02]  /*5bd0*/  LOP3.LUT R107, R107, UR4, RZ, 0x3c, !PT ;  /* 0x000000046b6b7c12 */ /* 0x000fe4000f8e3cff */
[----:B------:R3:W1:Y:S01]  /*5be0*/  @P1 LDS.128 R60, [R66+0x10] ;  /* 0x00001000423c1984 */ /* 0x0006620000000c00 */
[----:B------:R-:W-:Y:S03]  /*5bf0*/  IMAD.U32 R74, RZ, RZ, UR5 ;  /* 0x00000005ff4a7e24 */ /* 0x000fe6000f8e00ff */
[----:B------:R3:W1:Y:S04]  /*5c00*/  @P1 LDS.128 R68, [R65+0x20] ;  /* 0x0000200041441984 */ /* 0x0006680000000c00 */
[----:B------:R3:W1:Y:S02]  /*5c10*/  @P1 LDS.128 R76, [R64+0x10] ;  /* 0x00001000404c1984 */ /* 0x0006640000000c00 */
.L_x_87:
[----:B------:R-:W-:Y:S05]  /*5c20*/  BSYNC B1 ;  /* 0x0000000000017941 */ /* 0x000fea0003800000 */
.L_x_86:
[----:B-1----:R-:W-:Y:S04]  /*5c30*/  SHF.R.U32.HI R0, RZ, 0x15, R48 ;  /* 0x00000015ff007819 */ /* 0x002fe80000011630 */
[----:B------:R-:W-:Y:S01]  /*5c40*/  LOP3.LUT P1, RZ, R0, 0x3, R92, 0x48, !PT ;  /* 0x0000000300ff7812 */ /* 0x000fe2000782485c */
[----:B------:R-:W-:Y:S01]  /*5c50*/  @!UPT UIADD3 URZ, UPT, UPT, URZ, URZ, URZ ;  /* 0x000000fffffff290 */ /* 0x000fe2000fffe0ff */
[----:B----4-:R-:W-:Y:S11]  /*5c60*/  @P0 BRA `(.L_x_91) ;  /* 0x0000000000080947 */ /* 0x010ff60003800000 */
[----:B------:R-:W1:Y:S02]  /*5c70*/  SYNCS.PHASECHK.TRANS64.TRYWAIT P0, [R73+URZ+0xa0], R2 ;  /* 0x0000a002490075a7 */ /* 0x000e6400080011ff */
[----:B-1----:R-:W-:Y:S05]  /*5c80*/  @!P0 BRA `(.L_x_92) ;  /* 0x0000002400108947 */ /* 0x002fea0003800000 */
.L_x_91:
[----:B------:R-:W-:Y:S05]  /*5c90*/  @!P1 BRA `(.L_x_93) ;  /* 0x0000000000409947 */ /* 0x000fea0003800000 */
[----:B------:R-:W4:Y:S01]  /*5ca0*/  LDCU.64 UR8, c[0x4][0x70] ;  /* 0x01000e00ff0877ac */ /* 0x000f220008000a00 */
[----:B------:R-:W-:Y:S01]  /*5cb0*/  MOV R3, 0x0 ;  /* 0x0000000000037802 */ /* 0x000fe20000000f00 */
[----:B------:R-:W-:Y:S02]  /*5cc0*/  HFMA2 R12, -RZ, RZ, 0, 5.9604644775390625e-08 ;  /* 0x00000001ff0c7431 */ /* 0x000fe400000001ff */
[----:B------:R-:W-:Y:S02]  /*5cd0*/  IMAD.MOV.U32 R8, RZ, RZ, 0x192 ;  /* 0x00000192ff087424 */ /* 0x000fe400078e00ff */
[----:B------:R-:W-:Y:S01]  /*5ce0*/  IMAD.MOV.U32 R13, RZ, RZ, RZ ;  /* 0x000000ffff0d7224 */ /* 0x000fe200078e00ff */
[----:B------:R-:W5:Y:S01]  /*5cf0*/  LDCU.64 UR6, c[0x4][0x78] ;  /* 0x01000f00ff0677ac */ /* 0x000f620008000a00 */
[----:B-1----:R-:W1:Y:S01]  /*5d00*/  LDC.64 R2, c[0x4][R3] ;  /* 0x0100000003027b82 */ /* 0x002e620000000a00 */
[----:B------:R-:W2:Y:S01]  /*5d10*/  LDCU.64 UR4, c[0x4][0x10] ;  /* 0x01000200ff0477ac */ /* 0x000ea20008000a00 */
[----:B----4-:R-:W-:Y:S01]  /*5d20*/  MOV R5, UR9 ;  /* 0x0000000900057c02 */ /* 0x010fe20008000f00 */
[----:B------:R-:W-:Y:S01]  /*5d30*/  IMAD.U32 R4, RZ, RZ, UR8 ;  /* 0x00000008ff047e24 */ /* 0x000fe2000f8e00ff */
[----:B-----5:R-:W-:Y:S01]  /*5d40*/  MOV R7, UR7 ;  /* 0x0000000700077c02 */ /* 0x020fe20008000f00 */
[----:B------:R-:W-:Y:S01]  /*5d50*/  IMAD.U32 R6, RZ, RZ, UR6 ;  /* 0x00000006ff067e24 */ /* 0x000fe2000f8e00ff */
[----:B--2---:R-:W-:Y:S01]  /*5d60*/  MOV R11, UR5 ;  /* 0x00000005000b7c02 */ /* 0x004fe20008000f00 */
[----:B------:R-:W-:Y:S02]  /*5d70*/  IMAD.U32 R10, RZ, RZ, UR4 ;  /* 0x00000004ff0a7e24 */ /* 0x000fe4000f8e00ff */
[----:B------:R-:W-:Y:S07]  /*5d80*/  LEPC R20, `(.L_x_93) ;  /* 0x000000001014794e */ /* 0x000fee0000000000 */
[----:B-1-3--:R-:W-:Y:S05]  /*5d90*/  CALL.ABS.NOINC R2 ;  /* 0x0000000002007343 */ /* 0x00afea0003c00000 */
.L_x_93:
[----:B------:R-:W-:Y:S01]  /*5da0*/  SHF.L.U32 R50, R56, 0x10, RZ ;  /* 0x0000001038327819 */ /* 0x000fe200000006ff */
[----:B------:R-:W-:Y:S05]  /*5db0*/  WARPSYNC.ALL ;  /* 0x0000000000007948 */ /* 0x000fea0003800000 */
[----:B------:R-:W-:Y:S01]  /*5dc0*/  R2UR UR4, R48 ;  /* 0x00000000300472ca */ /* 0x000fe200000e0000 */
[----:B------:R-:W-:Y:S01]  /*5dd0*/  BSSY.RECONVERGENT B0, `(.L_x_94) ;  /* 0x0000085000007945 */ /* 0x000fe20003800200 */
[----:B------:R-:W-:Y:S02]  /*5de0*/  LOP3.LUT R51, R56, 0xffff0000, RZ, 0xc0, !PT ;  /* 0xffff000038337812 */ /* 0x000fe400078ec0ff */
[----:B------:R-:W-:Y:S02]  /*5df0*/  SHF.L.U32 R52, R57, 0x10, RZ ;  /* 0x0000001039347819 */ /* 0x000fe400000006ff */
[----:B------:R-:W-:Y:S07]  /*5e00*/  ISETP.NE.AND P0, PT, R100, RZ, PT ;  /* 0x000000ff6400720c */ /* 0x000fee0003f05270 */
[----:B------:R-:W2:Y:S02]  /*5e10*/  LDTM.x32 R4, tmem[UR4] ;  /* 0x00000004000479ee */ /* 0x000ea400082c0000 */
[C---:B--2---:R-:W-:Y:S01]  /*5e20*/  FMUL R0, R47.reuse, R4 ;  /* 0x000000042f007220 */ /* 0x044fe20000400000 */
[C---:B-1----:R-:W-:Y:S01]  /*5e30*/  FMUL R2, R47.reuse, R5 ;  /* 0x000000052f027220 */ /* 0x042fe20000400000 */
[C---:B------:R-:W-:Y:S01]  /*5e40*/  FMUL R4, R47.reuse, R8 ;  /* 0x000000082f047220 */ /* 0x040fe20000400000 */
[C---:B------:R-:W-:Y:S01]  /*5e50*/  FMUL R3, R47.reuse, R6 ;  /* 0x000000062f037220 */ /* 0x040fe20000400000 */
[C---:B------:R-:W-:Y:S01]  /*5e60*/  FMUL R5, R47.reuse, R9 ;  /* 0x000000092f057220 */ /* 0x040fe20000400000 */
[C---:B------:R-:W-:Y:S01]  /*5e70*/  FMUL R8, R47.reuse, R12 ;  /* 0x0000000c2f087220 */ /* 0x040fe20000400000 */
[C---:B------:R-:W-:Y:S01]  /*5e80*/  FMUL R6, R47.reuse, R10 ;  /* 0x0000000a2f067220 */ /* 0x040fe20000400000 */
[C---:B------:R-:W-:Y:S01]  /*5e90*/  FMUL R9, R47.reuse, R13 ;  /* 0x0000000d2f097220 */ /* 0x040fe20000400000 */
[----:B------:R-:W-:Y:S01]  /*5ea0*/  FMUL R12, R47, R16 ;  /* 0x000000102f0c7220 */ /* 0x000fe20000400000 */
[----:B------:R-:W-:Y:S01]  /*5eb0*/  FFMA R0, R49, R50, R0 ;  /* 0x0000003231007223 */ /* 0x000fe20000000000 */
[C---:B------:R-:W-:Y:S01]  /*5ec0*/  FMUL R10, R47.reuse, R14 ;  /* 0x0000000e2f0a7220 */ /* 0x040fe20000400000 */
[C---:B------:R-:W-:Y:S01]  /*5ed0*/  FMUL R13, R47.reuse, R17 ;  /* 0x000000112f0d7220 */ /* 0x040fe20000400000 */
[----:B------:R-:W-:Y:S01]  /*5ee0*/  FMUL R16, R47, R20 ;  /* 0x000000142f107220 */ /* 0x000fe20000400000 */
[----:B------:R-:W-:Y:S01]  /*5ef0*/  FFMA R2, R49, R51, R2 ;  /* 0x0000003331027223 */ /* 0x000fe20000000002 */
[C---:B------:R-:W-:Y:S01]  /*5f00*/  FMUL R14, R47.reuse, R18 ;  /* 0x000000122f0e7220 */ /* 0x040fe20000400000 */
[C---:B------:R-:W-:Y:S01]  /*5f10*/  FMUL R17, R47.reuse, R21 ;  /* 0x000000152f117220 */ /* 0x040fe20000400000 */
[C---:B------:R-:W-:Y:S01]  /*5f20*/  FMUL R20, R47.reuse, R24 ;  /* 0x000000182f147220 */ /* 0x040fe20000400000 */
[C---:B------:R-:W-:Y:S01]  /*5f30*/  FMUL R18, R47.reuse, R22 ;  /* 0x000000162f127220 */ /* 0x040fe20000400000 */
[C---:B------:R-:W-:Y:S01]  /*5f40*/  FMUL R21, R47.reuse, R25 ;  /* 0x000000192f157220 */ /* 0x040fe20000400000 */
[C---:B------:R-:W-:Y:S01]  /*5f50*/  FMUL R24, R47.reuse, R28 ;  /* 0x0000001c2f187220 */ /* 0x040fe20000400000 */
[C---:B------:R-:W-:Y:S01]  /*5f60*/  FMUL R22, R47.reuse, R26 ;  /* 0x0000001a2f167220 */ /* 0x040fe20000400000 */
[C---:B------:R-:W-:Y:S01]  /*5f70*/  FMUL R25, R47.reuse, R29 ;  /* 0x0000001d2f197220 */ /* 0x040fe20000400000 */
[----:B------:R-:W-:Y:S01]  /*5f80*/  FMUL R28, R47, R32 ;  /* 0x000000202f1c7220 */ /* 0x000fe20000400000 */
[----:B------:R-:W-:Y:S01]  /*5f90*/  LOP3.LUT R32, R57, 0xffff0000, RZ, 0xc0, !PT ;  /* 0xffff000039207812 */ /* 0x000fe200078ec0ff */
[C---:B------:R-:W-:Y:S01]  /*5fa0*/  FMUL R26, R47.reuse, R30 ;  /* 0x0000001e2f1a7220 */ /* 0x040fe20000400000 */
[----:B------:R-:W-:Y:S01]  /*5fb0*/  FMUL R29, R47, R33 ;  /* 0x000000212f1d7220 */ /* 0x000fe20000400000 */
[----:B------:R-:W-:Y:S01]  /*5fc0*/  SHF.L.U32 R33, R58, 0x10, RZ ;  /* 0x000000103a217819 */ /* 0x000fe200000006ff */
[----:B------:R-:W-:Y:S01]  /*5fd0*/  FFMA R3, R49, R52, R3 ;  /* 0x0000003431037223 */ /* 0x000fe20000000003 */
[----:B------:R-:W-:Y:S01]  /*5fe0*/  F2FP.BF16.F32.PACK_AB R52, R2, R0 ;  /* 0x000000000234723e */ /* 0x000fe200000010ff */
[----:B------:R-:W-:Y:S01]  /*5ff0*/  FMUL R7, R47, R7 ;  /* 0x000000072f077220 */ /* 0x000fe20000400000 */
[----:B------:R-:W-:Y:S01]  /*6000*/  SHF.L.U32 R0, R59, 0x10, RZ ;  /* 0x000000103b007819 */ /* 0x000fe200000006ff */
[----:B------:R-:W-:Y:S01]  /*6010*/  FMUL R30, R47, R34 ;  /* 0x000000222f1e7220 */ /* 0x000fe20000400000 */
[----:B------:R-:W-:Y:S01]  /*6020*/  LOP3.LUT R34, R58, 0xffff0000, RZ, 0xc0, !PT ;  /* 0xffff00003a227812 */ /* 0x000fe200078ec0ff */
[----:B------:R-:W-:Y:S01]  /*6030*/  FFMA R7, R49, R32, R7 ;  /* 0x0000002031077223 */ /* 0x000fe20000000007 */
[----:B------:R-:W-:Y:S01]  /*6040*/  LOP3.LUT R2, R59, 0xffff0000, RZ, 0xc0, !PT ;  /* 0xffff00003b027812 */ /* 0x000fe200078ec0ff */
[----:B------:R-:W-:Y:S01]  /*6050*/  FFMA R4, R49, R33, R4 ;  /* 0x0000002131047223 */ /* 0x000fe20000000004 */
[----:B------:R-:W-:Y:S01]  /*6060*/  FMUL R11, R47, R11 ;  /* 0x0000000b2f0b7220 */ /* 0x000fe20000400000 */
[----:B------:R-:W-:Y:S01]  /*6070*/  FFMA R5, R49, R34, R5 ;  /* 0x0000002231057223 */ /* 0x000fe20000000005 */
[----:B------:R-:W-:Y:S01]  /*6080*/  F2FP.BF16.F32.PACK_AB R53, R7, R3 ;  /* 0x000000030735723e */ /* 0x000fe200000010ff */
[C---:B------:R-:W-:Y:S01]  /*6090*/  FFMA R6, R49.reuse, R0, R6 ;  /* 0x0000000031067223 */ /* 0x040fe20000000006 */
[C---:B------:R-:W-:Y:S01]  /*60a0*/  SHF.L.U32 R0, R60.reuse, 0x10, RZ ;  /* 0x000000103c007819 */ /* 0x040fe200000006ff */
[----:B------:R-:W-:Y:S01]  /*60b0*/  FFMA R11, R49, R2, R11 ;  /* 0x00000002310b7223 */ /* 0x000fe2000000000b */
[----:B------:R-:W-:Y:S01]  /*60c0*/  LOP3.LUT R2, R60, 0xffff0000, RZ, 0xc0, !PT ;  /* 0xffff00003c027812 */ /* 0x000fe200078ec0ff */
[----:B------:R-:W-:Y:S01]  /*60d0*/  FMUL R15, R47, R15 ;  /* 0x0000000f2f0f7220 */ /* 0x000fe20000400000 */
[----:B------:R-:W-:Y:S01]  /*60e0*/  SHF.L.U32 R3, R61, 0x10, RZ ;  /* 0x000000103d037819 */ /* 0x000fe200000006ff */
[----:B------:R-:W-:Y:S01]  /*60f0*/  FFMA R8, R49, R0, R8 ;  /* 0x0000000031087223 */ /* 0x000fe20000000008 */
[----:B------:R-:W-:Y:S01]  /*6100*/  LOP3.LUT R0, R61, 0xffff0000, RZ, 0xc0, !PT ;  /* 0xffff00003d007812 */ /* 0x000fe200078ec0ff */
[C---:B------:R-:W-:Y:S01]  /*6110*/  FFMA R9, R49.reuse, R2, R9 ;  /* 0x0000000231097223 */ /* 0x040fe20000000009 */
[C---:B------:R-:W-:Y:S01]  /*6120*/  SHF.L.U32 R2, R62.reuse, 0x10, RZ ;  /* 0x000000103e027819 */ /* 0x040fe200000006ff */
[----:B------:R-:W-:Y:S01]  /*6130*/  FFMA R10, R49, R3, R10 ;  /* 0x00000003310a7223 */ /* 0x000fe2000000000a */
[----:B------:R-:W-:Y:S01]  /*6140*/  SHF.L.U32 R3, R63, 0x10, RZ ;  /* 0x000000103f037819 */ /* 0x000fe200000006ff */
[C---:B------:R-:W-:Y:S01]  /*6150*/  FFMA R15, R49.reuse, R0, R15 ;  /* 0x00000000310f7223 */ /* 0x040fe2000000000f */
[----:B------:R-:W-:Y:S01]  /*6160*/  LOP3.LUT R0, R62, 0xffff0000, RZ, 0xc0, !PT ;  /* 0xffff00003e007812 */ /* 0x000fe200078ec0ff */
[----:B------:R-:W-:Y:S01]  /*6170*/  FFMA R12, R49, R2, R12 ;  /* 0x00000002310c7223 */ /* 0x000fe2000000000c */
[C---:B------:R-:W-:Y:S01]  /*6180*/  SHF.L.U32 R2, R68.reuse, 0x10, RZ ;  /* 0x0000001044027819 */ /* 0x040fe200000006ff */
[----:B------:R-:W-:Y:S01]  /*6190*/  FMUL R19, R47, R19 ;  /* 0x000000132f137220 */ /* 0x000fe20000400000 */
[----:B------:R-:W-:Y:S01]  /*61a0*/  F2FP.BF16.F32.PACK_AB R54, R5, R4 ;  /* 0x000000040536723e */ /* 0x000fe200000010ff */
[----:B------:R-:W-:Y:S01]  /*61b0*/  FFMA R13, R49, R0, R13 ;  /* 0x00000000310d7223 */ /* 0x000fe2000000000d */
[----:B------:R-:W-:Y:S01]  /*61c0*/  LOP3.LUT R0, R63, 0xffff0000, RZ, 0xc0, !PT ;  /* 0xffff00003f007812 */ /* 0x000fe200078ec0ff */
[----:B------:R-:W-:Y:S01]  /*61d0*/  FFMA R14, R49, R3, R14 ;  /* 0x00000003310e7223 */ /* 0x000fe2000000000e */
[----:B------:R-:W-:Y:S01]  /*61e0*/  LOP3.LUT R3, R68, 0xffff0000, RZ, 0xc0, !PT ;  /* 0xffff000044037812 */ /* 0x000fe200078ec0ff */
[----:B------:R-:W-:Y:S01]  /*61f0*/  FMUL R23, R47, R23 ;  /* 0x000000172f177220 */ /* 0x000fe20000400000 */
[----:B------:R-:W-:Y:S01]  /*6200*/  F2FP.BF16.F32.PACK_AB R55, R11, R6 ;  /* 0x000000060b37723e */ /* 0x000fe200000010ff */
[----:B------:R-:W-:Y:S01]  /*6210*/  FFMA R19, R49, R0, R19 ;  /* 0x0000000031137223 */ /* 0x000fe20000000013 */
[----:B------:R-:W-:Y:S01]  /*6220*/  SHF.L.U32 R0, R69, 0x10, RZ ;  /* 0x0000001045007819 */ /* 0x000fe200000006ff */
[----:B------:R-:W-:Y:S01]  /*6230*/  FFMA R16, R49, R2, R16 ;  /* 0x0000000231107223 */ /* 0x000fe20000000010 */
[----:B------:R-:W-:Y:S01]  /*6240*/  LOP3.LUT R2, R69, 0xffff0000, RZ, 0xc0, !PT ;  /* 0xffff000045027812 */ /* 0x000fe200078ec0ff */
[----:B------:R-:W-:Y:S01]  /*6250*/  FFMA R17, R49, R3, R17 ;  /* 0x0000000331117223 */ /* 0x000fe20000000011 */
[----:B------:R-:W-:Y:S01]  /*6260*/  SHF.L.U32 R3, R71, 0x10, RZ ;  /* 0x0000001047037819 */ /* 0x000fe200000006ff */
[----:B------:R-:W-:Y:S01]  /*6270*/  FFMA R18, R49, R0, R18 ;  /* 0x0000000031127223 */ /* 0x000fe20000000012 */
[C---:B------:R-:W-:Y:S01]  /*6280*/  SHF.L.U32 R0, R70.reuse, 0x10, RZ ;  /* 0x0000001046007819 */ /* 0x040fe200000006ff */
[----:B------:R1:W-:Y:S01]  /*6290*/  STS.128 [R67], R52 ;  /* 0x0000003443007388 */ /* 0x0003e20000000c00 */
[----:B------:R-:W-:Y:S01]  /*62a0*/  F2FP.BF16.F32.PACK_AB R8, R9, R8 ;  /* 0x000000080908723e */ /* 0x000fe200000010ff */
[C---:B------:R-:W-:Y:S01]  /*62b0*/  FFMA R23, R49.reuse, R2, R23 ;  /* 0x0000000231177223 */ /* 0x040fe20000000017 */
[----:B------:R-:W-:Y:S01]  /*62c0*/  LOP3.LUT R2, R70, 0xffff0000, RZ, 0xc0, !PT ;  /* 0xffff000046027812 */ /* 0x000fe200078ec0ff */
[----:B------:R-:W-:Y:S01]  /*62d0*/  FFMA R20, R49, R0, R20 ;  /* 0x0000000031147223 */ /* 0x000fe20000000014 */
[----:B------:R-:W-:Y:S01]  /*62e0*/  LOP3.LUT R0, R71, 0xffff0000, RZ, 0xc0, !PT ;  /* 0xffff000047007812 */ /* 0x000fe200078ec0ff */
[----:B------:R-:W-:Y:S01]  /*62f0*/  FMUL R27, R47, R27 ;  /* 0x0000001b2f1b7220 */ /* 0x000fe20000400000 */
[----:B------:R-:W-:Y:S01]  /*6300*/  F2FP.BF16.F32.PACK_AB R9, R15, R10 ;  /* 0x0000000a0f09723e */ /* 0x000fe200000010ff */
[C---:B------:R-:W-:Y:S01]  /*6310*/  FFMA R21, R49.reuse, R2, R21 ;  /* 0x0000000231157223 */ /* 0x040fe20000000015 */
[C---:B------:R-:W-:Y:S01]  /*6320*/  FFMA R22, R49.reuse, R3, R22 ;  /* 0x0000000331167223 */ /* 0x040fe20000000016 */
[----:B------:R-:W-:Y:S01]  /*6330*/  FFMA R27, R49, R0, R27 ;  /* 0x00000000311b7223 */ /* 0x000fe2000000001b */
[C---:B------:R-:W-:Y:S01]  /*6340*/  SHF.L.U32 R2, R76.reuse, 0x10, RZ ;  /* 0x000000104c027819 */ /* 0x040fe200000006ff */
[C---:B------:R-:W-:Y:S01]  /*6350*/  FMUL R31, R47.reuse, R31 ;  /* 0x0000001f2f1f7220 */ /* 0x040fe20000400000 */
[----:B------:R-:W-:Y:S01]  /*6360*/  LOP3.LUT R0, R76, 0xffff0000, RZ, 0xc0, !PT ;  /* 0xffff00004c007812 */ /* 0x000fe200078ec0ff */
[----:B------:R-:W-:Y:S01]  /*6370*/  FMUL R35, R47, R35 ;  /* 0x000000232f237220 */ /* 0x000fe20000400000 */
[----:B------:R-:W-:Y:S01]  /*6380*/  SHF.L.U32 R3, R77, 0x10, RZ ;  /* 0x000000104d037819 */ /* 0x000fe200000006ff */
[----:B------:R-:W-:Y:S01]  /*6390*/  FFMA R24, R49, R2, R24 ;  /* 0x0000000231187223 */ /* 0x000fe20000000018 */
[----:B------:R-:W-:Y:S01]  /*63a0*/  F2FP.BF16.F32.PACK_AB R10, R13, R12 ;  /* 0x0000000c0d0a723e */ /* 0x000fe200000010ff */
[----:B------:R-:W-:Y:S01]  /*63b0*/  FFMA R25, R49, R0, R25 ;  /* 0x0000000031197223 */ /* 0x000fe20000000019 */
[----:B------:R-:W-:Y:S01]  /*63c0*/  F2FP.BF16.F32.PACK_AB R11, R19, R14 ;  /* 0x0000000e130b723e */ /* 0x000fe200000010ff */
[----:B------:R-:W-:Y:S01]  /*63d0*/  FFMA R26, R49, R3, R26 ;  /* 0x00000003311a7223 */ /* 0x000fe2000000001a */
[----:B------:R-:W-:Y:S02]  /*63e0*/  LOP3.LUT R0, R77, 0xffff0000, RZ, 0xc0, !PT ;  /* 0xffff00004d007812 */ /* 0x000fe400078ec0ff */
[C---:B------:R-:W-:Y:S01]  /*63f0*/  SHF.L.U32 R2, R78.reuse, 0x10, RZ ;  /* 0x000000104e027819 */ /* 0x040fe200000006ff */
[----:B------:R1:W-:Y:S01]  /*6400*/  STS.128 [R66+0x10], R8 ;  /* 0x0000100842007388 */ /* 0x0003e20000000c00 */
[----:B------:R-:W-:Y:S01]  /*6410*/  LOP3.LUT R3, R78, 0xffff0000, RZ, 0xc0, !PT ;  /* 0xffff00004e037812 */ /* 0x000fe200078ec0ff */
[----:B------:R-:W-:Y:S01]  /*6420*/  FFMA R31, R49, R0, R31 ;  /* 0x00000000311f7223 */ /* 0x000fe2000000001f */
[----:B------:R-:W-:Y:S01]  /*6430*/  SHF.L.U32 R4, R79, 0x10, RZ ;  /* 0x000000104f047819 */ /* 0x000fe200000006ff */
[----:B------:R-:W-:Y:S01]  /*6440*/  FFMA R28, R49, R2, R28 ;  /* 0x00000002311c7223 */ /* 0x000fe2000000001c */
[----:B------:R-:W-:Y:S01]  /*6450*/  F2FP.BF16.F32.PACK_AB R16, R17, R16 ;  /* 0x000000101110723e */ /* 0x000fe200000010ff */
[----:B------:R-:W-:Y:S01]  /*6460*/  FFMA R29, R49, R3, R29 ;  /* 0x00000003311d7223 */ /* 0x000fe2000000001d */
[----:B------:R-:W-:Y:S01]  /*6470*/  LOP3.LUT R5, R79, 0xffff0000, RZ, 0xc0, !PT ;  /* 0xffff00004f057812 */ /* 0x000fe200078ec0ff */
[----:B------:R-:W-:Y:S01]  /*6480*/  FFMA R30, R49, R4, R30 ;  /* 0x00000004311e7223 */ /* 0x000fe2000000001e */
[----:B------:R-:W-:Y:S02]  /*6490*/  F2FP.BF16.F32.PACK_AB R17, R23, R18 ;  /* 0x000000121711723e */ /* 0x000fe400000010ff */
[----:B------:R-:W-:Y:S01]  /*64a0*/  F2FP.BF16.F32.PACK_AB R18, R21, R20 ;  /* 0x000000141512723e */ /* 0x000fe200000010ff */
[----:B------:R-:W-:Y:S01]  /*64b0*/  FFMA R35, R49, R5, R35 ;  /* 0x0000000531237223 */ /* 0x000fe20000000023 */
[----:B------:R-:W-:Y:S02]  /*64c0*/  F2FP.BF16.F32.PACK_AB R19, R27, R22 ;  /* 0x000000161b13723e */ /* 0x000fe400000010ff */
[----:B------:R-:W-:Y:S02]  /*64d0*/  F2FP.BF16.F32.PACK_AB R24, R25, R24 ;  /* 0x000000181918723e */ /* 0x000fe400000010ff */
[----:B------:R-:W-:Y:S01]  /*64e0*/  F2FP.BF16.F32.PACK_AB R25, R31, R26 ;  /* 0x0000001a1f19723e */ /* 0x000fe200000010ff */
[----:B------:R1:W-:Y:S01]  /*64f0*/  STS.128 [R65+0x20], R16 ;  /* 0x0000201041007388 */ /* 0x0003e20000000c00 */
[----:B------:R-:W-:Y:S02]  /*6500*/  F2FP.BF16.F32.PACK_AB R26, R29, R28 ;  /* 0x0000001c1d1a723e */ /* 0x000fe400000010ff */
[----:B------:R-:W-:Y:S05]  /*6510*/  F2FP.BF16.F32.PACK_AB R27, R35, R30 ;  /* 0x0000001e231b723e */ /* 0x000fea00000010ff */
[----:B------:R1:W-:Y:S01]  /*6520*/  STS.128 [R64+0x10], R24 ;  /* 0x0000101840007388 */ /* 0x0003e20000000c00 */
[----:B------:R-:W-:Y:S01]  /*6530*/  @!PT LDS RZ, [RZ] ;  /* 0x00000000fffff984 */ /* 0x000fe20000000800 */
[----:B------:R-:W-:Y:S01]  /*6540*/  @!PT LDS RZ, [RZ] ;  /* 0x00000000fffff984 */ /* 0x000fe20000000800 */
[----:B------:R-:W-:Y:S01]  /*6550*/  @!PT LDS RZ, [RZ] ;  /* 0x00000000fffff984 */ /* 0x000fe20000000800 */
[----:B------:R-:W-:Y:S01]  /*6560*/  @!PT LDS RZ, [RZ] ;  /* 0x00000000fffff984 */ /* 0x000fe20000000800 */
[----:B------:R2:W-:Y:S07]  /*6570*/  MEMBAR.ALL.CTA ;  /* 0x0000000000007992 */ /* 0x0005ee0000008000 */
[----:B--2---:R-:W2:Y:S02]  /*6580*/  FENCE.VIEW.ASYNC.S ;  /* 0x00000000000073c6 */ /* 0x004ea40000000000 */
[----:B--2---:R-:W-:Y:S06]  /*6590*/  BAR.SYNC.DEFER_BLOCKING 0x1, 0x80 ;  /* 0x0042000000007b1d */ /* 0x004fec0000010000 */
[----:B------:R-:W-:Y:S05]  /*65a0*/  @P0 BRA `(.L_x_95) ;  /* 0x00000000001c0947 */ /* 0x000fea0003800000 */
[----:B------:R-:W-:Y:S01]  /*65b0*/  R2UR UR4, R72 ;  /* 0x00000000480472ca */ /* 0x000fe200000e0000 */
[----:B------:R-:W-:Y:S01]  /*65c0*/  UIADD3 UR6, UP0, UPT, UR54, 0x680, URZ ;  /* 0x0000068036067890 */ /* 0x000fe2000ff1e0ff */
[----:B------:R-:W-:Y:S03]  /*65d0*/  UMOV UR43, UR36 ;  /* 0x00000024002b7c82 */ /* 0x000fe60008000000 */
[----:B------:R-:W-:Y:S08]  /*65e0*/  UIADD3.X UR7, UPT, UPT, URZ, UR55, URZ, UP0, !UPT ;  /* 0x00000037ff077290 */ /* 0x000ff000087fe4ff */
[----:B------:R-:W-:Y:S09]  /*65f0*/  UIADD3 UR40, UPT, UPT, UR48, 0x200, UR4 ;  /* 0x0000020030287890 */ /* 0x000ff2000fffe004 */
[----:B------:R2:W-:Y:S02]  /*6600*/  UTMASTG.3D [UR40], [UR6] ;  /* 0x00000028060073b5 */ /* 0x0005e40008010000 */
[----:B--2---:R0:W-:Y:S02]  /*6610*/  UTMACMDFLUSH ;  /* 0x00000000000079b7 */ /* 0x0041e40000000000 */
.L_x_95:
[----:B------:R-:W-:Y:S05]  /*6620*/  BSYNC.RECONVERGENT B0 ;  /* 0x0000000000007941 */ /* 0x000fea0003800200 */
.L_x_94:
[----:B------:R-:W-:Y:S01]  /*6630*/  UIADD3 UR40, UPT, UPT, UR56, 0x1, URZ ;  /* 0x0000000138287890 */ /* 0x000fe2000fffe0ff */
[----:B------:R-:W-:Y:S03]  /*6640*/  BSSY.RECONVERGENT B0, `(.L_x_96) ;  /* 0x0000005000007945 */ /* 0x000fe60003800200 */
[----:B------:R-:W-:Y:S04]  /*6650*/  UISETP.NE.AND UP0, UPT, UR40, 0x3, UPT ;  /* 0x000000032800788c */ /* 0x000fe8000bf05270 */
[----:B------:R-:W-:Y:S01]  /*6660*/  USEL UR43, UR40, URZ, UP0 ;  /* 0x000000ff282b7287 */ /* 0x000fe20008000000 */
[----:B------:R-:W-:Y:S11]  /*6670*/  @P0 BRA `(.L_x_97) ;  /* 0x0000000000040947 */ /* 0x000ff60003800000 */
[----:B------:R-:W-:Y:S04]  /*6680*/  DEPBAR.LE SB0, 0x1 ;  /* 0x000080400000791a */ /* 0x000fe80000000000 */
.L_x_97:
[----:B------:R-:W-:Y:S05]  /*6690*/  BSYNC.RECONVERGENT B0 ;  /* 0x0000000000007941 */ /* 0x000fea0003800200 */
.L_x_96:
[----:B------:R-:W-:Y:S01]  /*66a0*/  BAR.SYNC.DEFER_BLOCKING 0x1, 0x80 ;  /* 0x0042000000007b1d */ /* 0x000fe20000010000 */
[----:B------:R-:W-:Y:S01]  /*66b0*/  ISETP.NE.AND P1, PT, R104, RZ, PT ;  /* 0x000000ff6800720c */ /* 0x000fe20003f25270 */
[----:B------:R-:W-:Y:S01]  /*66c0*/  UISETP.NE.AND UP0, UPT, UR50, URZ, UPT ;  /* 0x000000ff3200728c */ /* 0x000fe2000bf05270 */
[----:B------:R-:W-:Y:S11]  /*66d0*/  LEA R2, R74, UR48, 0x3 ;  /* 0x000000304a027c11 */ /* 0x000ff6000f8e18ff */
[----:B------:R-:W-:Y:S01]  /*66e0*/  @P1 SHF.L.U32 R3, R107, 0x1f, RZ ;  /* 0x0000001f6b031819 */ /* 0x000fe200000006ff */
[----:B------:R-:W-:Y:S06]  /*66f0*/  BRA.U !UP0, `(.L_x_98) ;  /* 0x0000000108247547 */ /* 0x000fec000b800000 */
[----:B------:R-:W-:Y:S01]  /*6700*/  IMAD.U32 R4, RZ, RZ, UR49 ;  /* 0x00000031ff047e24 */ /* 0x000fe2000f8e00ff */
[----:B------:R-:W-:Y:S01]  /*6710*/  MOV R0, UR37 ;  /* 0x0000002500007c02 */ /* 0x000fe20008000f00 */
[----:B------:R-:W-:Y:S03]  /*6720*/  UIADD3 UR49, UPT, UPT, UR49, 0x1, URZ ;  /* 0x0000000131317890 */ /* 0x000fe6000fffe0ff */
[----:B------:R-:W-:Y:S01]  /*6730*/  @P1 LEA R4, R4, UR48, 0x3 ;  /* 0x0000003004041c11 */ /* 0x000fe2000f8e18ff */
[----:B------:R-:W-:Y:S04]  /*6740*/  UISETP.NE.AND UP0, UPT, UR49, 0x3, UPT ;  /* 0x000000033100788c */ /* 0x000fe8000bf05270 */
[----:B------:R-:W-:Y:S01]  /*6750*/  @P1 VIADD R4, R4, 0x58 ;  /* 0x0000005804041836 */ /* 0x000fe20000000000 */
[----:B------:R-:W-:Y:S04]  /*6760*/  USEL UR49, UR49, URZ, UP0 ;  /* 0x000000ff31317287 */ /* 0x000fe80008000000 */
[----:B------:R-:W-:Y:S04]  /*6770*/  @P1 PRMT R0, R0, 0x654, R4 ;  /* 0x0000065400001816 */ /* 0x000fe80000000004 */
[----:B------:R2:W-:Y:S04]  /*6780*/  @P1 SYNCS.ARRIVE.TRANS64.RED.A1T0 RZ, [R0+URZ], RZ ;  /* 0x000000ff00ff19a7 */ /* 0x0005e800081004ff */
.L_x_98:
[----:B------:R-:W4:Y:S01]  /*6790*/  @P1 SYNCS.PHASECHK.TRANS64.TRYWAIT P0, [R2+URZ+0x40], R3 ;  /* 0x00004003020015a7 */ /* 0x000f2200080011ff */
[----:B------:R-:W-:Y:S01]  /*67a0*/  BSSY B1, `(.L_x_99) ;  /* 0x0000015000017945 */ /* 0x000fe20003800000 */
[----:B----4-:R-:W-:Y:S03]  /*67b0*/  @P1 SEL R75, RZ, 0x1, !P0 ;  /* 0x00000001ff4b1807 */ /* 0x010fe60004000000 */
[----:B------:R-:W-:Y:S05]  /*67c0*/  @!P1 BRA `(.L_x_100) ;  /* 0x0000000000489947 */ /* 0x000fea0003800000 */
[----:B------:R-:W-:Y:S01]  /*67d0*/  ISETP.NE.AND P1, PT, R108, RZ, PT ;  /* 0x000000ff6c00720c */ /* 0x000fe20003f25270 */
[----:B------:R-:W-:Y:S01]  /*67e0*/  BSSY B0, `(.L_x_101) ;  /* 0x000000a000007945 */ /* 0x000fe20003800000 */
[----:B------:R-:W-:Y:S11]  /*67f0*/  ISETP.NE.AND P0, PT, R75, RZ, PT ;  /* 0x000000ff4b00720c */ /* 0x000ff60003f05270 */
[----:B------:R-:W-:Y:S04]  /*6800*/  @P1 IMAD R74, R74, 0x2000, R99 ;  /* 0x000020004a4a1824 */ /* 0x000fe800078e0263 */
[----:B------:R-:W-:Y:S01]  /*6810*/  @P1 IMAD.IADD R4, R106, 0x1, R74 ;  /* 0x000000016a041824 */ /* 0x000fe200078e024a */
[----:B------:R-:W-:Y:S03]  /*6820*/  @P1 IADD3 R3, PT, PT, R105, R74, RZ ;  /* 0x0000004a69031210 */ /* 0x000fe60007ffe0ff */
[----:B--2---:R-:W-:Y:S01]  /*6830*/  @P1 IMAD.IADD R0, R98, 0x1, R4 ;  /* 0x0000000162001824 */ /* 0x004fe200078e0204 */
[----:B------:R-:W-:Y:S06]  /*6840*/  @P0 BRA `(.L_x_102) ;  /* 0x00000000000c0947 */ /* 0x000fec0003800000 */
[----:B------:R-:W-:Y:S04]  /*6850*/  SHF.L.U32 R107, R107, 0x1f, RZ ;  /* 0x0000001f6b6b7819 */ /* 0x000fe800000006ff */
[----:B------:R-:W2:Y:S02]  /*6860*/  SYNCS.PHASECHK.TRANS64.TRYWAIT P0, [R2+URZ+0x40], R107 ;  /* 0x0000406b020075a7 */ /* 0x000ea400080011ff */
[----:B--2---:R-:W-:Y:S05]  /*6870*/  @!P0 BRA `(.L_x_103) ;  /* 0x0000001800288947 */ /* 0x004fea0003800000 */
.L_x_102:
[----:B------:R-:W-:Y:S05]  /*6880*/  BSYNC B0 ;  /* 0x0000000000007941 */ /* 0x000fea0003800000 */
.L_x_101:
[----:B------:R-:W-:Y:S11]  /*6890*/  ISETP.NE.AND P0, PT, R108, RZ, PT ;  /* 0x000000ff6c00720c */ /* 0x000ff60003f05270 */
[----:B------:R-:W-:Y:S02]  /*68a0*/  @!UPT UIADD3 URZ, UPT, UPT, URZ, URZ, URZ ;  /* 0x000000fffffff290 */ /* 0x000fe4000fffe0ff */
[----:B------:R4:W1:Y:S04]  /*68b0*/  @P0 LDS.128 R56, [R74] ;  /* 0x000000004a380984 */ /* 0x0008680000000c00 */
[----:B------:R4:W1:Y:S04]  /*68c0*/  @P0 LDS.128 R68, [R3+0x20] ;  /* 0x0000200003440984 */ /* 0x0008680000000c00 */
[----:B------:R4:W1:Y:S04]  /*68d0*/  @P0 LDS.128 R60, [R4+0x10] ;  /* 0x00001000043c0984 */ /* 0x0008680000000c00 */
[----:B------:R4:W1:Y:S02]  /*68e0*/  @P0 LDS.128 R76, [R0+0x10] ;  /* 0x00001000004c0984 */ /* 0x0008640000000c00 */
.L_x_100:
[----:B------:R-:W-:Y:S05]  /*68f0*/  BSYNC B1 ;  /* 0x0000000000017941 */ /* 0x000fea0003800000 */
.L_x_99:
[----:B--2-4-:R-:W-:Y:S05]  /*6900*/  VIADD R0, R48, 0x20 ;  /* 0x0000002030007836 */ /* 0x014fea0000000000 */
[----:B------:R-:W-:Y:S04]  /*6910*/  SHF.R.U32.HI R0, RZ, 0x15, R0 ;  /* 0x00000015ff007819 */ /* 0x000fe80000011600 */
[----:B------:R-:W-:Y:S11]  /*6920*/  LOP3.LUT P0, RZ, R0, 0x3, R92, 0x48, !PT ;  /* 0x0000000300ff7812 */ /* 0x000ff6000780485c */
[----:B------:R-:W-:Y:S02]  /*6930*/  @!UPT UIADD3 URZ, UPT, UPT, URZ, URZ, URZ ;  /* 0x000000fffffff290 */ /* 0x000fe4000fffe0ff */
[----:B------:R-:W-:Y:S05]  /*6940*/  @!P0 BRA `(.L_x_104) ;  /* 0x0000000000408947 */ /* 0x000fea0003800000 */
[----:B------:R-:W2:Y:S01]  /*6950*/  LDCU.64 UR8, c[0x4][0x70] ;  /* 0x01000e00ff0877ac */ /* 0x000ea20008000a00 */
[----:B------:R-:W-:Y:S01]  /*6960*/  MOV R3, 0x0 ;  /* 0x0000000000037802 */ /* 0x000fe20000000f00 */
[----:B------:R-:W-:Y:S02]  /*6970*/  HFMA2 R12, -RZ, RZ, 0, 5.9604644775390625e-08 ;  /* 0x00000001ff0c7431 */ /* 0x000fe400000001ff */
[----:B-1----:R-:W-:Y:S02]  /*6980*/  IMAD.MOV.U32 R8, RZ, RZ, 0x192 ;  /* 0x00000192ff087424 */ /* 0x002fe400078e00ff */
[----:B------:R-:W-:Y:S01]  /*6990*/  IMAD.MOV.U32 R13, RZ, RZ, RZ ;  /* 0x000000ffff0d7224 */ /* 0x000fe200078e00ff */
[----:B------:R-:W1:Y:S01]  /*69a0*/  LDCU.64 UR6, c[0x4][0x78] ;  /* 0x01000f00ff0677ac */ /* 0x000e620008000a00 */
[----:B------:R-:W4:Y:S01]  /*69b0*/  LDC.64 R2, c[0x4][R3] ;  /* 0x0100000003027b82 */ /* 0x000f220000000a00 */
[----:B------:R-:W5:Y:S01]  /*69c0*/  LDCU.64 UR4, c[0x4][0x10] ;  /* 0x01000200ff0477ac */ /* 0x000f620008000a00 */
[----:B--2---:R-:W-:Y:S01]  /*69d0*/  MOV R5, UR9 ;  /* 0x0000000900057c02 */ /* 0x004fe20008000f00 */
[----:B------:R-:W-:Y:S01]  /*69e0*/  IMAD.U32 R4, RZ, RZ, UR8 ;  /* 0x00000008ff047e24 */ /* 0x000fe2000f8e00ff */
[----:B-1----:R-:W-:Y:S01]  /*69f0*/  MOV R7, UR7 ;  /* 0x0000000700077c02 */ /* 0x002fe20008000f00 */
[----:B------:R-:W-:Y:S01]  /*6a00*/  IMAD.U32 R6, RZ, RZ, UR6 ;  /* 0x00000006ff067e24 */ /* 0x000fe2000f8e00ff */
[----:B-----5:R-:W-:Y:S01]  /*6a10*/  MOV R11, UR5 ;  /* 0x00000005000b7c02 */ /* 0x020fe20008000f00 */
[----:B------:R-:W-:Y:S02]  /*6a20*/  IMAD.U32 R10, RZ, RZ, UR4 ;  /* 0x00000004ff0a7e24 */ /* 0x000fe4000f8e00ff */
[----:B------:R-:W-:Y:S07]  /*6a30*/  LEPC R20, `(.L_x_104) ;  /* 0x000000001014794e */ /* 0x000fee0000000000 */
[----:B---34-:R-:W-:Y:S05]  /*6a40*/  CALL.ABS.NOINC R2 ;  /* 0x0000000002007343 */ /* 0x018fea0003c00000 */
.L_x_104:
[----:B------:R-:W-:Y:S01]  /*6a50*/  ISETP.NE.AND P0, PT, R100, RZ, PT ;  /* 0x000000ff6400720c */ /* 0x000fe20003f05270 */
[----:B------:R-:W-:Y:S05]  /*6a60*/  WARPSYNC.ALL ;  /* 0x0000000000007948 */ /* 0x000fea0003800000 */
[----:B------:R-:W-:Y:S01]  /*6a70*/  R2UR UR4, R48 ;  /* 0x00000000300472ca */ /* 0x000fe200000e0000 */
[----:B------:R-:W-:Y:S01]  /*6a80*/  USHF.L.U32 UR8, UR43, 0xd, URZ ;  /* 0x0000000d2b087899 */ /* 0x000fe200080006ff */
[----:B------:R-:W-:Y:S01]  /*6a90*/  R2UR UR5, R73 ;  /* 0x00000000490572ca */ /* 0x000fe200000e0000 */
[----:B------:R-:W-:Y:S01]  /*6aa0*/  BSSY.RECONVERGENT B0, `(.L_x_105) ;  /* 0x000008e000007945 */ /* 0x000fe20003800200 */
[C---:B-1----:R-:W-:Y:S02]  /*6ab0*/  SHF.L.U32 R0, R56.reuse, 0x10, RZ ;  /* 0x0000001038007819 */ /* 0x042fe400000006ff */
[----:B------:R-:W-:Y:S02]  /*6ac0*/  LOP3.LUT R2, R56, 0xffff0000, RZ, 0xc0, !PT ;  /* 0xffff000038027812 */ /* 0x000fe400078ec0ff */
[C---:B------:R-:W-:Y:S02]  /*6ad0*/  SHF.L.U32 R3, R57.reuse, 0x10, RZ ;  /* 0x0000001039037819 */ /* 0x040fe400000006ff */
[----:B------:R-:W-:Y:S02]  /*6ae0*/  LOP3.LUT R48, R57, 0xffff0000, RZ, 0xc0, !PT ;  /* 0xffff000039307812 */ /* 0x000fe400078ec0ff */
[C---:B------:R-:W-:Y:S01]  /*6af0*/  SHF.L.U32 R50, R58.reuse, 0x10, RZ ;  /* 0x000000103a327819 */ /* 0x040fe200000006ff */
[----:B------:R-:W1:Y:S01]  /*6b00*/  LDTM.x32 R4, tmem[UR4+0x20] ;  /* 0x00002004000479ee */ /* 0x000e6200082c0000 */
[----:B------:R-:W-:Y:S01]  /*6b10*/  LOP3.LUT R51, R58, 0xffff0000, RZ, 0xc0, !PT ;  /* 0xffff00003a337812 */ /* 0x000fe200078ec0ff */
[----:B------:R-:W-:Y:S01]  /*6b20*/  NOP ;  /* 0x0000000000007918 */ /* 0x000fe20000000000 */
[C---:B------:R-:W-:Y:S01]  /*6b30*/  SHF.L.U32 R52, R59.reuse, 0x10, RZ ;  /* 0x000000103b347819 */ /* 0x040fe200000006ff */
[----:B------:R-:W-:Y:S01]  /*6b40*/  UIADD3 UR5, UPT, UPT, UR5, 0xc0, URZ ;  /* 0x000000c005057890 */ /* 0x000fe2000fffe0ff */
[----:B------:R-:W-:Y:S02]  /*6b50*/  LOP3.LUT R53, R59, 0xffff0000, RZ, 0xc0, !PT ;  /* 0xffff00003b357812 */ /* 0x000fe400078ec0ff */
[C---:B------:R-:W-:Y:S01]  /*6b60*/  SHF.L.U32 R54, R60.reuse, 0x10, RZ ;  /* 0x000000103c367819 */ /* 0x040fe200000006ff */
[----:B------:R-:W-:Y:S01]  /*6b70*/  UPRMT UR5, UR37, 0x654, UR5 ;  /* 0x0000065425057896 */ /* 0x000fe20008000005 */
[----:B------:R-:W-:Y:S02]  /*6b80*/  LOP3.LUT R55, R60, 0xffff0000, RZ, 0xc0, !PT ;  /* 0xffff00003c377812 */ /* 0x000fe400078ec0ff */
[C---:B------:R-:W-:Y:S02]  /*6b90*/  SHF.L.U32 R56, R61.reuse, 0x10, RZ ;  /* 0x000000103d387819 */ /* 0x040fe400000006ff */
[----:B------:R-:W-:Y:S02]  /*6ba0*/  LOP3.LUT R57, R61, 0xffff0000, RZ, 0xc0, !PT ;  /* 0xffff00003d397812 */ /* 0x000fe400078ec0ff */
[C---:B------:R-:W-:Y:S02]  /*6bb0*/  SHF.L.U32 R58, R62.reuse, 0x10, RZ ;  /* 0x000000103e3a7819 */ /* 0x040fe400000006ff */
[----:B------:R-:W-:Y:S01]  /*6bc0*/  LOP3.LUT R59, R62, 0xffff0000, RZ, 0xc0, !PT ;  /* 0xffff00003e3b7812 */ /* 0x000fe200078ec0ff */
[----:B-1----:R-:W-:Y:S01]  /*6bd0*/  SYNCS.ARRIVE.TRANS64.RED.A1T0 RZ, [UR5], RZ ;  /* 0x000000ffffff79a7 */ /* 0x002fe20008100405 */
[C---:B------:R-:W-:Y:S02]  /*6be0*/  SHF.L.U32 R60, R63.reuse, 0x10, RZ ;  /* 0x000000103f3c7819 */ /* 0x040fe400000006ff */
[----:B------:R-:W-:Y:S02]  /*6bf0*/  LOP3.LUT R61, R63, 0xffff0000, RZ, 0xc0, !PT ;  /* 0xffff00003f3d7812 */ /* 0x000fe400078ec0ff */
[C---:B------:R-:W-:Y:S01]  /*6c00*/  SHF.L.U32 R62, R68.reuse, 0x10, RZ ;  /* 0x00000010443e7819 */ /* 0x040fe200000006ff */
[C---:B------:R-:W-:Y:S01]  /*6c10*/  FMUL R4, R47.reuse, R4 ;  /* 0x000000042f047220 */ /* 0x040fe20000400000 */
[----:B------:R-:W-:Y:S01]  /*6c20*/  LOP3.LUT R63, R68, 0xffff0000, RZ, 0xc0, !PT ;  /* 0xffff0000443f7812 */ /* 0x000fe200078ec0ff */
[----:B------:R-:W-:Y:S01]  /*6c30*/  FMUL R5, R47, R5 ;  /* 0x000000052f057220 */ /* 0x000fe20000400000 */
[----:B---3--:R-:W-:Y:S01]  /*6c40*/  SHF.L.U32 R64, R69, 0x10, RZ ;  /* 0x0000001045407819 */ /* 0x008fe200000006ff */
[----:B------:R-:W-:Y:S01]  /*6c50*/  FMUL R6, R47, R6 ;  /* 0x000000062f067220 */ /* 0x000fe20000400000 */
[----:B------:R-:W-:Y:S01]  /*6c60*/  LOP3.LUT R65, R69, 0xffff0000, RZ, 0xc0, !PT ;  /* 0xffff000045417812 */ /* 0x000fe200078ec0ff */
[----:B------:R-:W-:Y:S01]  /*6c70*/  FMUL R7, R47, R7 ;  /* 0x000000072f077220 */ /* 0x000fe20000400000 */
[----:B------:R-:W-:Y:S01]  /*6c80*/  SHF.L.U32 R66, R70, 0x10, RZ ;  /* 0x0000001046427819 */ /* 0x000fe200000006ff */
[----:B------:R-:W-:Y:S01]  /*6c90*/  FFMA R4, R49, R0, R4 ;  /* 0x0000000031047223 */ /* 0x000fe20000000004 */
[C---:B------:R-:W-:Y:S01]  /*6ca0*/  SHF.L.U32 R74, R78.reuse, 0x10, RZ ;  /* 0x000000104e4a7819 */ /* 0x040fe200000006ff */
[----:B------:R-:W-:Y:S01]  /*6cb0*/  FMUL R8, R47, R8 ;  /* 0x000000082f087220 */ /* 0x000fe20000400000 */
[----:B------:R-:W-:Y:S01]  /*6cc0*/  LOP3.LUT R75, R78, 0xffff0000, RZ, 0xc0, !PT ;  /* 0xffff00004e4b7812 */ /* 0x000fe200078ec0ff */
[C---:B------:R-:W-:Y:S01]  /*6cd0*/  FFMA R5, R49.reuse, R2, R5 ;  /* 0x0000000231057223 */ /* 0x040fe20000000005 */
[----:B------:R-:W-:Y:S01]  /*6ce0*/  LOP3.LUT R67, R70, 0xffff0000, RZ, 0xc0, !PT ;  /* 0xffff000046437812 */ /* 0x000fe200078ec0ff */
[C---:B------:R-:W-:Y:S01]  /*6cf0*/  FFMA R6, R49.reuse, R3, R6 ;  /* 0x0000000331067223 */ /* 0x040fe20000000006 */
[----:B------:R-:W-:Y:S01]  /*6d00*/  FFMA R7, R49, R48, R7 ;  /* 0x0000003031077223 */ /* 0x000fe20000000007 */
[----:B------:R-:W-:Y:S01]  /*6d10*/  IADD3 R78, PT, PT, R99, UR8, RZ ;  /* 0x00000008634e7c10 */ /* 0x000fe2000fffe0ff */
[----:B------:R-:W-:Y:S01]  /*6d20*/  FFMA R8, R49, R50, R8 ;  /* 0x0000003231087223 */ /* 0x000fe20000000008 */
[----:B------:R-:W-:Y:S01]  /*6d30*/  F2FP.BF16.F32.PACK_AB R4, R5, R4 ;  /* 0x000000040504723e */ /* 0x000fe200000010ff */
[----:B------:R-:W-:Y:S01]  /*6d40*/  FMUL R9, R47, R9 ;  /* 0x000000092f097220 */ /* 0x000fe20000400000 */
[----:B------:R-:W-:Y:S01]  /*6d50*/  F2FP.BF16.F32.PACK_AB R5, R7, R6 ;  /* 0x000000060705723e */ /* 0x000fe200000010ff */
[----:B------:R-:W-:Y:S01]  /*6d60*/  FMUL R0, R47, R10 ;  /* 0x0000000a2f007220 */ /* 0x000fe20000400000 */
[-C--:B------:R-:W-:Y:S01]  /*6d70*/  IADD3 R106, PT, PT, R106, R78.reuse, RZ ;  /* 0x0000004e6a6a7210 */ /* 0x080fe20007ffe0ff */
[----:B------:R-:W-:Y:S01]  /*6d80*/  FFMA R9, R49, R51, R9 ;  /* 0x0000003331097223 */ /* 0x000fe20000000009 */
[----:B------:R-:W-:Y:S01]  /*6d90*/  IADD3 R105, PT, PT, R105, R78, RZ ;  /* 0x0000004e69697210 */ /* 0x000fe20007ffe0ff */
[----:B------:R-:W-:Y:S01]  /*6da0*/  FFMA R0, R49, R52, R0 ;  /* 0x0000003431007223 */ /* 0x000fe20000000000 */
[C---:B------:R-:W-:Y:S01]  /*6db0*/  FMUL R2, R47.reuse, R11 ;  /* 0x0000000b2f027220 */ /* 0x040fe20000400000 */
[----:B------:R-:W-:Y:S01]  /*6dc0*/  FMUL R3, R47, R12 ;  /* 0x0000000c2f037220 */ /* 0x000fe20000400000 */
[----:B------:R-:W-:Y:S01]  /*6dd0*/  F2FP.BF16.F32.PACK_AB R6, R9, R8 ;  /* 0x000000080906723e */ /* 0x000fe200000010ff */
[----:B------:R-:W-:Y:S01]  /*6de0*/  FMUL R10, R47, R13 ;  /* 0x0000000d2f0a7220 */ /* 0x000fe20000400000 */
[C---:B------:R-:W-:Y:S01]  /*6df0*/  FFMA R2, R49.reuse, R53, R2 ;  /* 0x0000003531027223 */ /* 0x040fe20000000002 */
[----:B------:R-:W-:Y:S01]  /*6e00*/  FFMA R3, R49, R54, R3 ;  /* 0x0000003631037223 */ /* 0x000fe20000000003 */
[----:B------:R-:W-:Y:S01]  /*6e10*/  FMUL R11, R47, R14 ;  /* 0x0000000e2f0b7220 */ /* 0x000fe20000400000 */
[----:B------:R-:W-:Y:S01]  /*6e20*/  FFMA R10, R49, R55, R10 ;  /* 0x00000037310a7223 */ /* 0x000fe2000000000a */
[C---:B------:R-:W-:Y:S01]  /*6e30*/  FMUL R15, R47.reuse, R15 ;  /* 0x0000000f2f0f7220 */ /* 0x040fe20000400000 */
[C---:B------:R-:W-:Y:S01]  /*6e40*/  FMUL R12, R47.reuse, R16 ;  /* 0x000000102f0c7220 */ /* 0x040fe20000400000 */
[----:B------:R-:W-:Y:S01]  /*6e50*/  FMUL R13, R47, R17 ;  /* 0x000000112f0d7220 */ /* 0x000fe20000400000 */
[----:B------:R-:W-:Y:S01]  /*6e60*/  FFMA R11, R49, R56, R11 ;  /* 0x00000038310b7223 */ /* 0x000fe2000000000b */
[----:B------:R-:W-:Y:S01]  /*6e70*/  FMUL R14, R47, R18 ;  /* 0x000000122f0e7220 */ /* 0x000fe20000400000 */
[----:B------:R-:W-:Y:S01]  /*6e80*/  FFMA R15, R49, R57, R15 ;  /* 0x00000039310f7223 */ /* 0x000fe2000000000f */
[----:B------:R-:W-:Y:S01]  /*6e90*/  FMUL R19, R47, R19 ;  /* 0x000000132f137220 */ /* 0x000fe20000400000 */
[----:B------:R-:W-:Y:S01]  /*6ea0*/  F2FP.BF16.F32.PACK_AB R7, R2, R0 ;  /* 0x000000000207723e */ /* 0x000fe200000010ff */
[----:B------:R-:W-:Y:S01]  /*6eb0*/  FFMA R12, R49, R58, R12 ;  /* 0x0000003a310c7223 */ /* 0x000fe2000000000c */
[----:B------:R-:W-:Y:S01]  /*6ec0*/  FMUL R16, R47, R20 ;  /* 0x000000142f107220 */ /* 0x000fe20000400000 */
[----:B------:R-:W-:Y:S01]  /*6ed0*/  FFMA R13, R49, R59, R13 ;  /* 0x0000003b310d7223 */ /* 0x000fe2000000000d */
[----:B------:R-:W-:Y:S01]  /*6ee0*/  FMUL R17, R47, R21 ;  /* 0x000000152f117220 */ /* 0x000fe20000400000 */
[----:B------:R1:W-:Y:S01]  /*6ef0*/  STS.128 [R99+UR8], R4 ;  /* 0x0000000463007988 */ /* 0x0003e20008000c08 */
[----:B------:R-:W-:Y:S01]  /*6f00*/  SHF.L.U32 R68, R71, 0x10, RZ ;  /* 0x0000001047447819 */ /* 0x000fe200000006ff */
[----:B------:R-:W-:Y:S01]  /*6f10*/  FFMA R14, R49, R60, R14 ;  /* 0x0000003c310e7223 */ /* 0x000fe2000000000e */
[----:B------:R-:W-:Y:S01]  /*6f20*/  LOP3.LUT R69, R71, 0xffff0000, RZ, 0xc0, !PT ;  /* 0xffff000047457812 */ /* 0x000fe200078ec0ff */
[----:B------:R-:W-:Y:S01]  /*6f30*/  FMUL R18, R47, R22 ;  /* 0x000000162f127220 */ /* 0x000fe20000400000 */
[----:B------:R-:W-:Y:S01]  /*6f40*/  SHF.L.U32 R70, R76, 0x10, RZ ;  /* 0x000000104c467819 */ /* 0x000fe200000006ff */
[----:B------:R-:W-:Y:S01]  /*6f50*/  FFMA R19, R49, R61, R19 ;  /* 0x0000003d31137223 */ /* 0x000fe20000000013 */
[----:B------:R-:W-:Y:S01]  /*6f60*/  FMUL R23, R47, R23 ;  /* 0x000000172f177220 */ /* 0x000fe20000400000 */
[----:B------:R-:W-:Y:S01]  /*6f70*/  FFMA R16, R49, R62, R16 ;  /* 0x0000003e31107223 */ /* 0x000fe20000000010 */
[----:B------:R-:W-:Y:S01]  /*6f80*/  FMUL R20, R47, R24 ;  /* 0x000000182f147220 */ /* 0x000fe20000400000 */
[----:B------:R-:W-:Y:S01]  /*6f90*/  FFMA R17, R49, R63, R17 ;  /* 0x0000003f31117223 */ /* 0x000fe20000000011 */
[----:B------:R-:W-:Y:S01]  /*6fa0*/  FMUL R21, R47, R25 ;  /* 0x000000192f157220 */ /* 0x000fe20000400000 */
[----:B------:R-:W-:Y:S01]  /*6fb0*/  FFMA R18, R49, R64, R18 ;  /* 0x0000004031127223 */ /* 0x000fe20000000012 */
[----:B------:R-:W-:Y:S01]  /*6fc0*/  FMUL R22, R47, R26 ;  /* 0x0000001a2f167220 */ /* 0x000fe20000400000 */
[----:B------:R-:W-:Y:S01]  /*6fd0*/  F2FP.BF16.F32.PACK_AB R8, R10, R3 ;  /* 0x000000030a08723e */ /* 0x000fe200000010ff */
[----:B------:R-:W-:Y:S01]  /*6fe0*/  FFMA R23, R49, R65, R23 ;  /* 0x0000004131177223 */ /* 0x000fe20000000017 */
[----:B------:R-:W-:Y:S01]  /*6ff0*/  F2FP.BF16.F32.PACK_AB R9, R15, R11 ;  /* 0x0000000b0f09723e */ /* 0x000fe200000010ff */
[----:B------:R-:W-:Y:S01]  /*7000*/  FMUL R27, R47, R27 ;  /* 0x0000001b2f1b7220 */ /* 0x000fe20000400000 */
[----:B------:R-:W-:Y:S01]  /*7010*/  F2FP.BF16.F32.PACK_AB R10, R13, R12 ;  /* 0x0000000c0d0a723e */ /* 0x000fe200000010ff */
[----:B------:R-:W-:Y:S01]  /*7020*/  FFMA R20, R49, R66, R20 ;  /* 0x0000004231147223 */ /* 0x000fe20000000014 */
[----:B------:R-:W-:Y:S01]  /*7030*/  F2FP.BF16.F32.PACK_AB R11, R19, R14 ;  /* 0x0000000e130b723e */ /* 0x000fe200000010ff */
[----:B------:R-:W-:Y:S01]  /*7040*/  FMUL R24, R47, R28 ;  /* 0x0000001c2f187220 */ /* 0x000fe20000400000 */
[----:B------:R-:W-:Y:S01]  /*7050*/  LOP3.LUT R71, R76, 0xffff0000, RZ, 0xc0, !PT ;  /* 0xffff00004c477812 */ /* 0x000fe200078ec0ff */
[----:B------:R-:W-:Y:S01]  /*7060*/  FFMA R21, R49, R67, R21 ;  /* 0x0000004331157223 */ /* 0x000fe20000000015 */
[----:B------:R-:W-:Y:S01]  /*7070*/  SHF.L.U32 R72, R77, 0x10, RZ ;  /* 0x000000104d487819 */ /* 0x000fe200000006ff */
[----:B------:R1:W-:Y:S01]  /*7080*/  STS.128 [R106+0x10], R8 ;  /* 0x000010086a007388 */ /* 0x0003e20000000c00 */
[----:B------:R-:W-:Y:S01]  /*7090*/  FMUL R25, R47, R29 ;  /* 0x0000001d2f197220 */ /* 0x000fe20000400000 */
[----:B------:R-:W-:Y:S01]  /*70a0*/  FFMA R22, R49, R68, R22 ;  /* 0x0000004431167223 */ /* 0x000fe20000000016 */
[----:B------:R-:W-:Y:S01]  /*70b0*/  LOP3.LUT R73, R77, 0xffff0000, RZ, 0xc0, !PT ;  /* 0xffff00004d497812 */ /* 0x000fe200078ec0ff */
[----:B------:R-:W-:Y:S01]  /*70c0*/  FMUL R26, R47, R30 ;  /* 0x0000001e2f1a7220 */ /* 0x000fe20000400000 */
[----:B------:R-:W-:Y:S01]  /*70d0*/  FFMA R27, R49, R69, R27 ;  /* 0x00000045311b7223 */ /* 0x000fe2000000001b */
[----:B------:R-:W-:Y:S01]  /*70e0*/  FMUL R31, R47, R31 ;  /* 0x0000001f2f1f7220 */ /* 0x000fe20000400000 */
[----:B------:R-:W-:Y:S01]  /*70f0*/  FFMA R24, R49, R70, R24 ;  /* 0x0000004631187223 */ /* 0x000fe20000000018 */
[----:B------:R-:W-:Y:S01]  /*7100*/  FMUL R28, R47, R32 ;  /* 0x000000202f1c7220 */ /* 0x000fe20000400000 */
[----:B------:R-:W-:Y:S01]  /*7110*/  FFMA R25, R49, R71, R25 ;  /* 0x0000004731197223 */ /* 0x000fe20000000019 */
[----:B------:R-:W-:Y:S01]  /*7120*/  SHF.L.U32 R76, R79, 0x10, RZ ;  /* 0x000000104f4c7819 */ /* 0x000fe200000006ff */
[----:B------:R-:W-:Y:S01]  /*7130*/  FMUL R29, R47, R33 ;  /* 0x000000212f1d7220 */ /* 0x000fe20000400000 */
[----:B------:R-:W-:Y:S01]  /*7140*/  F2FP.BF16.F32.PACK_AB R16, R17, R16 ;  /* 0x000000101110723e */ /* 0x000fe200000010ff */
[----:B------:R-:W-:Y:S01]  /*7150*/  FFMA R26, R49, R72, R26 ;  /* 0x00000048311a7223 */ /* 0x000fe2000000001a */
[----:B------:R-:W-:Y:S01]  /*7160*/  LOP3.LUT R77, R79, 0xffff0000, RZ, 0xc0, !PT ;  /* 0xffff00004f4d7812 */ /* 0x000fe200078ec0ff */
[----:B------:R-:W-:Y:S01]  /*7170*/  FMUL R30, R47, R34 ;  /* 0x000000222f1e7220 */ /* 0x000fe20000400000 */
[----:B------:R-:W-:Y:S01]  /*7180*/  F2FP.BF16.F32.PACK_AB R17, R23, R18 ;  /* 0x000000121711723e */ /* 0x000fe200000010ff */
[----:B------:R-:W-:Y:S01]  /*7190*/  FFMA R31, R49, R73, R31 ;  /* 0x00000049311f7223 */ /* 0x000fe2000000001f */
[----:B------:R-:W-:Y:S01]  /*71a0*/  FMUL R35, R47, R35 ;  /* 0x000000232f237220 */ /* 0x000fe20000400000 */
[----:B------:R-:W-:Y:S01]  /*71b0*/  F2FP.BF16.F32.PACK_AB R18, R21, R20 ;  /* 0x000000141512723e */ /* 0x000fe200000010ff */
[----:B------:R-:W-:Y:S01]  /*71c0*/  FFMA R28, R49, R74, R28 ;  /* 0x0000004a311c7223 */ /* 0x000fe2000000001c */
[----:B------:R-:W-:Y:S01]  /*71d0*/  F2FP.BF16.F32.PACK_AB R19, R27, R22 ;  /* 0x000000161b13723e */ /* 0x000fe200000010ff */
[C---:B------:R-:W-:Y:S01]  /*71e0*/  FFMA R29, R49.reuse, R75, R29 ;  /* 0x0000004b311d7223 */ /* 0x040fe2000000001d */
[C---:B------:R-:W-:Y:S01]  /*71f0*/  FFMA R30, R49.reuse, R76, R30 ;  /* 0x0000004c311e7223 */ /* 0x040fe2000000001e */
[----:B------:R-:W-:Y:S01]  /*7200*/  FFMA R35, R49, R77, R35 ;  /* 0x0000004d31237223 */ /* 0x000fe20000000023 */
[----:B------:R-:W-:Y:S01]  /*7210*/  F2FP.BF16.F32.PACK_AB R24, R25, R24 ;  /* 0x000000181918723e */ /* 0x000fe200000010ff */
[----:B------:R1:W-:Y:S01]  /*7220*/  STS.128 [R105+0x20], R16 ;  /* 0x0000201069007388 */ /* 0x0003e20000000c00 */
[----:B------:R-:W-:Y:S02]  /*7230*/  F2FP.BF16.F32.PACK_AB R25, R31, R26 ;  /* 0x0000001a1f19723e */ /* 0x000fe400000010ff */
[----:B------:R-:W-:Y:S02]  /*7240*/  F2FP.BF16.F32.PACK_AB R26, R29, R28 ;  /* 0x0000001c1d1a723e */ /* 0x000fe400000010ff */
[----:B------:R-:W-:Y:S02]  /*7250*/  F2FP.BF16.F32.PACK_AB R27, R35, R30 ;  /* 0x0000001e231b723e */ /* 0x000fe400000010ff */
[----:B------:R-:W-:Y:S05]  /*7260*/  IADD3 R0, PT, PT, R98, R106, RZ ;  /* 0x0000006a62007210 */ /* 0x000fea0007ffe0ff */
        /* <DEDUP_REMOVED lines=9> */
[----:B------:R-:W-:Y:S02]  /*7300*/  UIADD3 UR10, UP0, UPT, UR54, 0x680, URZ ;  /* 0x00000680360a7890 */ /* 0x000fe4000ff1e0ff */
[----:B------:R-:W-:Y:S02]  /*7310*/  UIADD3 UR5, UPT, UPT, UR41, 0x20, URZ ;  /* 0x0000002029057890 */ /* 0x000fe4000fffe0ff */
[----:B------:R-:W-:Y:S02]  /*7320*/  UIADD3 UR4, UPT, UPT, UR48, 0x200, UR8 ;  /* 0x0000020030047890 */ /* 0x000fe4000fffe008 */
[----:B------:R-:W-:Y:S01]  /*7330*/  UIADD3.X UR11, UPT, UPT, URZ, UR55, URZ, UP0, !UPT ;  /* 0x00000037ff0b7290 */ /* 0x000fe200087fe4ff */
[----:B------:R-:W-:Y:S01]  /*7340*/  UMOV UR6, UR42 ;  /* 0x0000002a00067c82 */ /* 0x000fe20008000000 */
[----:B------:R-:W-:Y:S07]  /*7350*/  UMOV UR7, UR36 ;  /* 0x0000002400077c82 */ /* 0x000fee0008000000 */
[----:B------:R2:W-:Y:S02]  /*7360*/  UTMASTG.3D [UR4], [UR10] ;  /* 0x000000040a0073b5 */ /* 0x0005e40008010000 */
[----:B--2---:R0:W-:Y:S02]  /*7370*/  UTMACMDFLUSH ;  /* 0x00000000000079b7 */ /* 0x0041e40000000000 */
.L_x_106:
[----:B------:R-:W-:Y:S05]  /*7380*/  BSYNC.RECONVERGENT B0 ;  /* 0x0000000000007941 */ /* 0x000fea0003800200 */
.L_x_105:
[----:B------:R-:W-:Y:S01]  /*7390*/  UIADD3 UR43, UPT, UPT, UR43, 0x1, URZ ;  /* 0x000000012b2b7890 */ /* 0x000fe2000fffe0ff */
[----:B------:R-:W-:Y:S03]  /*73a0*/  BSSY.RECONVERGENT B0, `(.L_x_107) ;  /* 0x0000008000007945 */ /* 0x000fe60003800200 */
[----:B------:R-:W-:Y:S04]  /*73b0*/  UISETP.NE.AND UP0, UPT, UR43, 0x3, UPT ;  /* 0x000000032b00788c */ /* 0x000fe8000bf05270 */
[----:B------:R-:W-:Y:S02]  /*73c0*/  UISETP.EQ.XOR UP1, UPT, UR40, 0x3, !UP0 ;  /* 0x000000032800788c */ /* 0x000fe4000c722a70 */
[----:B------:R-:W-:Y:S02]  /*73d0*/  USEL UR56, UR43, URZ, UP0 ;  /* 0x000000ff2b387287 */ /* 0x000fe40008000000 */
[----:B------:R-:W-:Y:S04]  /*73e0*/  USEL UR4, URZ, 0x1, !UP1 ;  /* 0x00000001ff047887 */ /* 0x000fe8000c800000 */
[----:B------:R-:W-:Y:S01]  /*73f0*/  ULOP3.LUT UR51, UR51, UR4, URZ, 0x3c, !UPT ;  /* 0x0000000433337292 */ /* 0x000fe2000f8e3cff */
[----:B------:R-:W-:Y:S11]  /*7400*/  @P0 BRA `(.L_x_108) ;  /* 0x0000000000040947 */ /* 0x000ff60003800000 */
[----:B------:R-:W-:Y:S04]  /*7410*/  DEPBAR.LE SB0, 0x1 ;  /* 0x000080400000791a */ /* 0x000fe80000000000 */
.L_x_108:
[----:B------:R-:W-:Y:S05]  /*7420*/  BSYNC.RECONVERGENT B0 ;  /* 0x0000000000007941 */ /* 0x000fea0003800200 */
.L_x_107:
[----:B------:R-:W-:Y:S01]  /*7430*/  BAR.SYNC.DEFER_BLOCKING 0x1, 0x80 ;  /* 0x0042000000007b1d */ /* 0x000fe20000010000 */
[----:B------:R-:W-:Y:S01]  /*7440*/  UISETP.NE.AND UP0, UPT, UR50, -0x2, UPT ;  /* 0xfffffffe3200788c */ /* 0x000fe2000bf05270 */
[----:B------:R-:W-:Y:S08]  /*7450*/  IADD3 R45, PT, PT, R45, 0x1, RZ ;  /* 0x000000012d2d7810 */ /* 0x000ff00007ffe0ff */
[----:B------:R-:W-:Y:S05]  /*7460*/  BRA.U !UP0, `(.L_x_109) ;  /* 0x0000000108287547 */ /* 0x000fea000b800000 */
[----:B------:R-:W-:Y:S01]  /*7470*/  ISETP.NE.AND P0, PT, R104, RZ, PT ;  /* 0x000000ff6800720c */ /* 0x000fe20003f05270 */
[----:B------:R-:W-:Y:S01]  /*7480*/  IMAD.U32 R2, RZ, RZ, UR49 ;  /* 0x00000031ff027e24 */ /* 0x000fe2000f8e00ff */
[----:B------:R-:W-:Y:S01]  /*7490*/  UIADD3 UR49, UPT, UPT, UR49, 0x1, URZ ;  /* 0x0000000131317890 */ /* 0x000fe2000fffe0ff */
[----:B-1----:R-:W-:Y:S03]  /*74a0*/  IMAD.U32 R0, RZ, RZ, UR37 ;  /* 0x00000025ff007e24 */ /* 0x002fe6000f8e00ff */
[----:B------:R-:W-:Y:S04]  /*74b0*/  UISETP.NE.AND UP0, UPT, UR49, 0x3, UPT ;  /* 0x000000033100788c */ /* 0x000fe8000bf05270 */
[----:B------:R-:W-:Y:S03]  /*74c0*/  USEL UR49, UR49, URZ, UP0 ;  /* 0x000000ff31317287 */ /* 0x000fe60008000000 */
[----:B------:R-:W-:Y:S05]  /*74d0*/  @P0 LEA R2, R2, UR48, 0x3 ;  /* 0x0000003002020c11 */ /* 0x000fea000f8e18ff */
[----:B------:R-:W-:Y:S05]  /*74e0*/  @P0 VIADD R2, R2, 0x58 ;  /* 0x0000005802020836 */ /* 0x000fea0000000000 */
[----:B------:R-:W-:Y:S04]  /*74f0*/  @P0 PRMT R0, R0, 0x654, R2 ;  /* 0x0000065400000816 */ /* 0x000fe80000000002 */
[----:B------:R2:W-:Y:S03]  /*7500*/  @P0 SYNCS.ARRIVE.TRANS64.RED.A1T0 RZ, [R0+URZ], RZ ;  /* 0x000000ff00ff09a7 */ /* 0x0005e600081004ff */
.L_x_109:
[----:B------:R-:W-:Y:S01]  /*7510*/  ISETP.NE.AND P2, PT, R101, RZ, PT ;  /* 0x000000ff6500720c */ /* 0x000fe20003f45270 */
[----:B------:R-:W-:Y:S01]  /*7520*/  UIADD3 UR50, UPT, UPT, UR50, 0x2, URZ ;  /* 0x0000000232327890 */ /* 0x000fe2000fffe0ff */
[----:B------:R-:W-:Y:S01]  /*7530*/  ISETP.NE.AND P0, PT, R103, 0x2, PT ;  /* 0x000000026700780c */ /* 0x000fe20003f05270 */
[----:B------:R-:W-:Y:S01]  /*7540*/  IMAD.IADD R14, R43, 0x1, R86 ;  /* 0x000000012b0e7824 */ /* 0x000fe200078e0256 */
[----:B------:R-:W-:Y:S01]  /*7550*/  ISETP.NE.AND P1, PT, R45, 0x4, PT ;  /* 0x000000042d00780c */ /* 0x000fe20003f25270 */
[----:B------:R-:W-:Y:S01]  /*7560*/  IMAD.IADD R15, R44, 0x1, R87 ;  /* 0x000000012c0f7824 */ /* 0x000fe200078e0257 */
[----:B------:R-:W-:Y:S02]  /*7570*/  SEL R2, RZ, 0x1, P0 ;  /* 0x00000001ff027807 */ /* 0x000fe40000000000 */
[----:B-12---:R-:W-:Y:S02]  /*7580*/  SEL R0, RZ, 0x1, P1 ;  /* 0x00000001ff007807 */ /* 0x006fe40000800000 */
[----:B------:R-:W-:Y:S02]  /*7590*/  LOP3.LUT R96, R96, R2, RZ, 0x3c, !PT ;  /* 0x0000000260607212 */ /* 0x000fe400078e3cff */
[----:B------:R-:W-:Y:S02]  /*75a0*/  LOP3.LUT R97, R97, R0, RZ, 0x3c, !PT ;  /* 0x0000000061617212 */ /* 0x000fe400078e3cff */
[----:B------:R-:W-:Y:S02]  /*75b0*/  @P2 R2UR UR36, R95 ;  /* 0x000000005f2422ca */ /* 0x000fe400000e0000 */
[----:B------:R-:W-:Y:S02]  /*75c0*/  SEL R103, R103, RZ, P0 ;  /* 0x000000ff67677207 */ /* 0x000fe40000000000 */
[----:B------:R-:W-:Y:S01]  /*75d0*/  SEL R45, R45, RZ, P1 ;  /* 0x000000ff2d2d7207 */ /* 0x000fe20000800000 */
[----:B------:R-:W-:Y:S10]  /*75e0*/  @P2 BRA `(.L_x_110) ;  /* 0xffffffd800042947 */ /* 0x000ff4000383ffff */
[----:B------:R-:W-:-:S09]  /*75f0*/  UISETP.NE.AND UP0, UPT, UR53, URZ, UPT ;  /* 0x000000ff3500728c */ /* 0x000fd2000bf05270 */
[----:B------:R-:W-:Y:S05]  /*7600*/  BRA.U !UP0, `(.L_x_111) ;  /* 0x0000000108487547 */ /* 0x000fea000b800000 */
[----:B------:R-:W1:Y:S02]  /*7610*/  LDCU.64 UR4, c[0x0][0x890] ;  /* 0x00011200ff0477ac */ /* 0x000e640008000a00 */
[----:B-1----:R-:W-:-:S04]  /*7620*/  UISETP.NE.U32.AND UP0, UPT, UR4, URZ, UPT ;  /* 0x000000ff0400728c */ /* 0x002fc8000bf05070 */
[----:B------:R-:W-:-:S09]  /*7630*/  UISETP.NE.AND.EX UP0, UPT, UR5, URZ, UPT, UP0 ;  /* 0x000000ff0500728c */ /* 0x000fd2000bf05300 */
[----:B------:R-:W-:Y:S05]  /*7640*/  BRA.U UP0, `(.L_x_112) ;  /* 0x00000001000c7547 */ /* 0x000fea000b800000 */
[----:B------:R-:W-:-:S13]  /*7650*/  FSETP.NEU.AND P0, PT, R49, RZ, PT ;  /* 0x000000ff3100720b */ /* 0x000fda0003f0d000 */
[----:B------:R-:W-:Y:S05]  /*7660*/  @!P0 EXIT ;  /* 0x000000000000894d */ /* 0x000fea0003800000 */
[----:B------:R-:W-:Y:S05]  /*7670*/  BRA `(.L_x_111) ;  /* 0x00000000002c7947 */ /* 0x000fea0003800000 */
.L_x_112:
[----:B------:R-:W-:Y:S01]  /*7680*/  ISETP.NE.AND P0, PT, R102, RZ, PT ;  /* 0x000000ff6600720c */ /* 0x000fe20003f05270 */
[----:B------:R-:W-:-:S12]  /*7690*/  BSSY.RECONVERGENT B0, `(.L_x_111) ;  /* 0x0000009000007945 */ /* 0x000fd80003800200 */
[----:B------:R-:W-:Y:S05]  /*76a0*/  @P0 BRA `(.L_x_113) ;  /* 0x0000000000140947 */ /* 0x000fea0003800000 */
[----:B------:R-:W1:Y:S02]  /*76b0*/  LDCU.64 UR4, c[0x0][0x888] ;  /* 0x00011100ff0477ac */ /* 0x000e640008000a00 */
[----:B-1----:R-:W-:-:S04]  /*76c0*/  ISETP.NE.U32.AND P0, PT, RZ, UR4, PT ;  /* 0x00000004ff007c0c */ /* 0x002fc8000bf05070 */
[----:B------:R-:W-:-:S13]  /*76d0*/  ISETP.NE.AND.EX P0, PT, RZ, UR5, PT, P0 ;  /* 0x00000005ff007c0c */ /* 0x000fda000bf05300 */
[----:B------:R-:W-:Y:S05]  /*76e0*/  @!P0 EXIT ;  /* 0x000000000000894d */ /* 0x000fea0003800000 */
[----:B------:R-:W-:Y:S05]  /*76f0*/  BRA `(.L_x_114) ;  /* 0x0000000000087947 */ /* 0x000fea0003800000 */
.L_x_113:
[----:B------:R-:W-:-:S13]  /*7700*/  FSETP.NEU.AND P0, PT, R49, RZ, PT ;  /* 0x000000ff3100720b */ /* 0x000fda0003f0d000 */
[----:B------:R-:W-:Y:S05]  /*7710*/  @!P0 EXIT ;  /* 0x000000000000894d */ /* 0x000fea0003800000 */
.L_x_114:
[----:B------:R-:W-:Y:S05]  /*7720*/  BSYNC.RECONVERGENT B0 ;  /* 0x0000000000007941 */ /* 0x000fea0003800200 */
.L_x_111:
[----:B------:R-:W-:Y:S01]  /*7730*/  ULEA UR4, UR49, UR48, 0x3 ;  /* 0x0000003031047291 */ /* 0x000fe2000f8e18ff */
[----:B------:R-:W-:-:S04]  /*7740*/  DEPBAR.LE SB0, 0x0 ;  /* 0x000080000000791a */ /* 0x000fc80000000000 */
[----:B------:R-:W-:-:S04]  /*7750*/  UIADD3 UR4, UPT, UPT, UR4, 0x58, URZ ;  /* 0x0000005804047890 */ /* 0x000fc8000fffe0ff */
[----:B------:R-:W-:-:S09]  /*7760*/  UPRMT UR4, UR37, 0x654, UR4 ;  /* 0x0000065425047896 */ /* 0x000fd20008000004 */
[----:B------:R-:W-:Y:S01]  /*7770*/  SYNCS.ARRIVE.TRANS64.RED.A1T0 RZ, [UR4], RZ ;  /* 0x000000ffffff79a7 */ /* 0x000fe20008100404 */
[----:B------:R-:W-:Y:S05]  /*7780*/  EXIT ;  /* 0x000000000000794d */ /* 0x000fea0003800000 */
.L_x_19:
[----:B--2---:R2:W1:Y:S02]  /*7790*/  SYNCS.PHASECHK.TRANS64.TRYWAIT P0, [R2+URZ+0xf0], R3 ;  /* 0x0000f003020075a7 */ /* 0x00446400080011ff */
[----:B-1----:R-:W-:Y:S05]  /*77a0*/  @!P0 NANOSLEEP.SYNCS 0x989680 ;  /* 0x009896800000895d */ /* 0x002fea0003900000 */
[----:B------:R-:W1:Y:S02]  /*77b0*/  @!P0 SYNCS.PHASECHK.TRANS64 P0, [R2+URZ+0xf0], R3 ;  /* 0x0000f003020085a7 */ /* 0x000e6400080010ff */
[----:B-1----:R-:W-:Y:S05]  /*77c0*/  @!P0 BRA `(.L_x_19) ;  /* 0xfffffffc00f08947 */ /* 0x002fea000383ffff */
[----:B------:R-:W-:Y:S05]  /*77d0*/  BRA `(.L_x_115) ;  /* 0xffffff9c00787947 */ /* 0x000fea000383ffff */
.L_x_22:
[----:B-1----:R-:W-:-:S07]  /*77e0*/  MOV R2, UR33 ;  /* 0x0000002100027c02 */ /* 0x002fce0008000f00 */
.L_x_116:
[----:B-1----:R1:W2:Y:S02]  /*77f0*/  SYNCS.PHASECHK.TRANS64.TRYWAIT P0, [R2+URZ+0x20], R4 ;  /* 0x00002004020075a7 */ /* 0x0022a400080011ff */
[----:B--2---:R-:W-:Y:S05]  /*7800*/  @!P0 NANOSLEEP.SYNCS 0x989680 ;  /* 0x009896800000895d */ /* 0x004fea0003900000 */
[----:B------:R-:W2:Y:S02]  /*7810*/  @!P0 SYNCS.PHASECHK.TRANS64 P0, [R2+URZ+0x20], R4 ;  /* 0x00002004020085a7 */ /* 0x000ea400080010ff */
[----:B--2---:R-:W-:Y:S05]  /*7820*/  @!P0 BRA `(.L_x_116) ;  /* 0xfffffffc00f08947 */ /* 0x004fea000383ffff */
[----:B------:R-:W-:Y:S05]  /*7830*/  BRA `(.L_x_21) ;  /* 0xffffff9c00c87947 */ /* 0x000fea000383ffff */
.L_x_28:
[----:B-1----:R-:W-:-:S07]  /*7840*/  MOV R2, UR33 ;  /* 0x0000002100027c02 */ /* 0x002fce0008000f00 */
.L_x_117:
[----:B-1----:R1:W2:Y:S02]  /*7850*/  SYNCS.PHASECHK.TRANS64.TRYWAIT P0, [R2+URZ+0x20], R4 ;  /* 0x00002004020075a7 */ /* 0x0022a400080011ff */
[----:B--2---:R-:W-:Y:S05]  /*7860*/  @!P0 NANOSLEEP.SYNCS 0x989680 ;  /* 0x009896800000895d */ /* 0x004fea0003900000 */
[----:B------:R-:W2:Y:S02]  /*7870*/  @!P0 SYNCS.PHASECHK.TRANS64 P0, [R2+URZ+0x20], R4 ;  /* 0x00002004020085a7 */ /* 0x000ea400080010ff */
[----:B--2---:R-:W-:Y:S05]  /*7880*/  @!P0 BRA `(.L_x_117) ;  /* 0xfffffffc00f08947 */ /* 0x004fea000383ffff */
[----:B------:R-:W-:Y:S05]  /*7890*/  BRA `(.L_x_27) ;  /* 0xffffffa000a07947 */ /* 0x000fea000383ffff */
.L_x_32:
[----:B-1----:R1:W2:Y:S02]  /*78a0*/  SYNCS.PHASECHK.TRANS64.TRYWAIT P0, [R2+URZ+0x80], R3 ;  /* 0x00008003020075a7 */ /* 0x0022a400080011ff */
[----:B--2---:R-:W-:Y:S05]  /*78b0*/  @!P0 NANOSLEEP.SYNCS 0x989680 ;  /* 0x009896800000895d */ /* 0x004fea0003900000 */
[----:B------:R-:W2:Y:S02]  /*78c0*/  @!P0 SYNCS.PHASECHK.TRANS64 P0, [R2+URZ+0x80], R3 ;  /* 0x00008003020085a7 */ /* 0x000ea400080010ff */
[----:B--2---:R-:W-:Y:S05]  /*78d0*/  @!P0 BRA `(.L_x_32) ;  /* 0xfffffffc00f08947 */ /* 0x004fea000383ffff */
[----:B------:R-:W-:Y:S05]  /*78e0*/  BRA `(.L_x_118) ;  /* 0xffffffa400587947 */ /* 0x000fea000383ffff */
.L_x_36:
[----:B----4-:R-:W-:-:S07]  /*78f0*/  MOV R0, UR5 ;  /* 0x0000000500007c02 */ /* 0x010fce0008000f00 */
.L_x_119:
[----:B-1----:R1:W2:Y:S02]  /*7900*/  SYNCS.PHASECHK.TRANS64.TRYWAIT P0, [R0+URZ], R2 ;  /* 0x00000002000075a7 */ /* 0x0022a400080011ff */
[----:B--2---:R-:W-:Y:S05]  /*7910*/  @!P0 NANOSLEEP.SYNCS 0x989680 ;  /* 0x009896800000895d */ /* 0x004fea0003900000 */
[----:B------:R-:W2:Y:S02]  /*7920*/  @!P0 SYNCS.PHASECHK.TRANS64 P0, [R0+URZ], R2 ;  /* 0x00000002000085a7 */ /* 0x000ea400080010ff */
[----:B--2---:R-:W-:Y:S05]  /*7930*/  @!P0 BRA `(.L_x_119) ;  /* 0xfffffffc00f08947 */ /* 0x004fea000383ffff */
[----:B------:R-:W-:Y:S05]  /*7940*/  BRA `(.L_x_120) ;  /* 0xffffffa800c87947 */ /* 0x000fea000383ffff */
.L_x_37:
[----:B----4-:R-:W-:-:S07]  /*7950*/  MOV R0, UR5 ;  /* 0x0000000500007c02 */ /* 0x010fce0008000f00 */
.L_x_121:
[----:B-1----:R1:W2:Y:S02]  /*7960*/  SYNCS.PHASECHK.TRANS64.TRYWAIT P0, [R0+URZ], R3 ;  /* 0x00000003000075a7 */ /* 0x0022a400080011ff */
[----:B--2---:R-:W-:Y:S05]  /*7970*/  @!P0 NANOSLEEP.SYNCS 0x989680 ;  /* 0x009896800000895d */ /* 0x004fea0003900000 */
[----:B------:R-:W2:Y:S02]  /*7980*/  @!P0 SYNCS.PHASECHK.TRANS64 P0, [R0+URZ], R3 ;  /* 0x00000003000085a7 */ /* 0x000ea400080010ff */
[----:B--2---:R-:W-:Y:S05]  /*7990*/  @!P0 BRA `(.L_x_121) ;  /* 0xfffffffc00f08947 */ /* 0x004fea000383ffff */
[----:B------:R-:W-:Y:S05]  /*79a0*/  BRA `(.L_x_122) ;  /* 0xffffffa800d47947 */ /* 0x000fea000383ffff */
.L_x_38:
[----:B----4-:R-:W-:-:S07]  /*79b0*/  MOV R0, UR5 ;  /* 0x0000000500007c02 */ /* 0x010fce0008000f00 */
.L_x_123:
[----:B-1----:R1:W2:Y:S02]  /*79c0*/  SYNCS.PHASECHK.TRANS64.TRYWAIT P0, [R0+URZ], R3 ;  /* 0x00000003000075a7 */ /* 0x0022a400080011ff */
[----:B--2---:R-:W-:Y:S05]  /*79d0*/  @!P0 NANOSLEEP.SYNCS 0x989680 ;  /* 0x009896800000895d */ /* 0x004fea0003900000 */
[----:B------:R-:W2:Y:S02]  /*79e0*/  @!P0 SYNCS.PHASECHK.TRANS64 P0, [R0+URZ], R3 ;  /* 0x00000003000085a7 */ /* 0x000ea400080010ff */
[----:B--2---:R-:W-:Y:S05]  /*79f0*/  @!P0 BRA `(.L_x_123) ;  /* 0xfffffffc00f08947 */ /* 0x004fea000383ffff */
[----:B------:R-:W-:Y:S05]  /*7a00*/  BRA `(.L_x_124) ;  /* 0xffffffa800e07947 */ /* 0x000fea000383ffff */
.L_x_41:
[----:B-1----:R1:W2:Y:S02]  /*7a10*/  SYNCS.PHASECHK.TRANS64.TRYWAIT P0, [R0+URZ+0xe0], R4 ;  /* 0x0000e004000075a7 */ /* 0x0022a400080011ff */
[----:B--2---:R-:W-:Y:S05]  /*7a20*/  @!P0 NANOSLEEP.SYNCS 0x989680 ;  /* 0x009896800000895d */ /* 0x004fea0003900000 */
[----:B------:R-:W2:Y:S02]  /*7a30*/  @!P0 SYNCS.PHASECHK.TRANS64 P0, [R0+URZ+0xe0], R4 ;  /* 0x0000e004000085a7 */ /* 0x000ea400080010ff */
[----:B--2---:R-:W-:Y:S05]  /*7a40*/  @!P0 BRA `(.L_x_41) ;  /* 0xfffffffc00f08947 */ /* 0x004fea000383ffff */
[----:B------:R-:W-:Y:S05]  /*7a50*/  BRA `(.L_x_125) ;  /* 0xffffffac003c7947 */ /* 0x000fea000383ffff */
.L_x_42:
[----:B------:R-:W-:-:S07]  /*7a60*/  MOV R0, UR5 ;  /* 0x0000000500007c02 */ /* 0x000fce0008000f00 */
.L_x_126:
[----:B-1----:R1:W2:Y:S02]  /*7a70*/  SYNCS.PHASECHK.TRANS64.TRYWAIT P0, [R0+URZ+0x90], R5 ;  /* 0x00009005000075a7 */ /* 0x0022a400080011ff */
[----:B--2---:R-:W-:Y:S05]  /*7a80*/  @!P0 NANOSLEEP.SYNCS 0x989680 ;  /* 0x009896800000895d */ /* 0x004fea0003900000 */
[----:B------:R-:W2:Y:S02]  /*7a90*/  @!P0 SYNCS.PHASECHK.TRANS64 P0, [R0+URZ+0x90], R5 ;  /* 0x00009005000085a7 */ /* 0x000ea400080010ff */
[----:B--2---:R-:W-:Y:S05]  /*7aa0*/  @!P0 BRA `(.L_x_126) ;  /* 0xfffffffc00f08947 */ /* 0x004fea000383ffff */
[----:B------:R-:W-:Y:S05]  /*7ab0*/  BRA `(.L_x_127) ;  /* 0xffffffac004c7947 */ /* 0x000fea000383ffff */
.L_x_43:
[----:B-1----:R1:W2:Y:S02]  /*7ac0*/  SYNCS.PHASECHK.TRANS64.TRYWAIT P1, [R0+URZ+0x80], R4 ;  /* 0x00008004000075a7 */ /* 0x0022a400080211ff */
[----:B--2---:R-:W-:Y:S05]  /*7ad0*/  @!P1 NANOSLEEP.SYNCS 0x989680 ;  /* 0x009896800000995d */ /* 0x004fea0003900000 */
[----:B------:R-:W2:Y:S02]  /*7ae0*/  @!P1 SYNCS.PHASECHK.TRANS64 P1, [R0+URZ+0x80], R4 ;  /* 0x00008004000095a7 */ /* 0x000ea400080210ff */
[----:B--2---:R-:W-:Y:S05]  /*7af0*/  @!P1 BRA `(.L_x_43) ;  /* 0xfffffffc00f09947 */ /* 0x004fea000383ffff */
[----:B------:R-:W-:Y:S05]  /*7b00*/  BRA `(.L_x_128) ;  /* 0xffffffac007c7947 */ /* 0x000fea000383ffff */
.L_x_46:
[----:B------:R-:W-:-:S07]  /*7b10*/  MOV R0, UR5 ;  /* 0x0000000500007c02 */ /* 0x000fce0008000f00 */
.L_x_129:
[----:B-1----:R1:W2:Y:S02]  /*7b20*/  SYNCS.PHASECHK.TRANS64.TRYWAIT P0, [R0+URZ+0x90], R2 ;  /* 0x00009002000075a7 */ /* 0x0022a400080011ff */
[----:B--2---:R-:W-:Y:S05]  /*7b30*/  @!P0 NANOSLEEP.SYNCS 0x989680 ;  /* 0x009896800000895d */ /* 0x004fea0003900000 */
[----:B------:R-:W2:Y:S02]  /*7b40*/  @!P0 SYNCS.PHASECHK.TRANS64 P0, [R0+URZ+0x90], R2 ;  /* 0x00009002000085a7 */ /* 0x000ea400080010ff */
[----:B--2---:R-:W-:Y:S05]  /*7b50*/  @!P0 BRA `(.L_x_129) ;  /* 0xfffffffc00f08947 */ /* 0x004fea000383ffff */
[----:B------:R-:W-:Y:S05]  /*7b60*/  BRA `(.L_x_45) ;  /* 0xffffffac00d07947 */ /* 0x000fea000383ffff */
.L_x_53:
[----:B-1----:R1:W2:Y:S02]  /*7b70*/  SYNCS.PHASECHK.TRANS64.TRYWAIT P1, [R0+URZ+0x80], R2 ;  /* 0x00008002000075a7 */ /* 0x0022a400080211ff */
[----:B--2---:R-:W-:Y:S05]  /*7b80*/  @!P1 NANOSLEEP.SYNCS 0x989680 ;  /* 0x009896800000995d */ /* 0x004fea0003900000 */
[----:B------:R-:W2:Y:S02]  /*7b90*/  @!P1 SYNCS.PHASECHK.TRANS64 P1, [R0+URZ+0x80], R2 ;  /* 0x00008002000095a7 */ /* 0x000ea400080210ff */
[----:B--2---:R-:W-:Y:S05]  /*7ba0*/  @!P1 BRA `(.L_x_53) ;  /* 0xfffffffc00f09947 */ /* 0x004fea000383ffff */
[----:B------:R-:W-:Y:S05]  /*7bb0*/  BRA `(.L_x_130) ;  /* 0xffffffb400607947 */ /* 0x000fea000383ffff */
.L_x_54:
[----:B------:R-:W-:-:S07]  /*7bc0*/  MOV R2, UR6 ;  /* 0x0000000600027c02 */ /* 0x000fce0008000f00 */
.L_x_131:
[----:B-1----:R1:W2:Y:S02]  /*7bd0*/  SYNCS.PHASECHK.TRANS64.TRYWAIT P0, [R2+URZ+0xc0], R0 ;  /* 0x0000c000020075a7 */ /* 0x0022a400080011ff */
[----:B--2---:R-:W-:Y:S05]  /*7be0*/  @!P0 NANOSLEEP.SYNCS 0x989680 ;  /* 0x009896800000895d */ /* 0x004fea0003900000 */
[----:B------:R-:W2:Y:S02]  /*7bf0*/  @!P0 SYNCS.PHASECHK.TRANS64 P0, [R2+URZ+0xc0], R0 ;  /* 0x0000c000020085a7 */ /* 0x000ea400080010ff */
[----:B--2---:R-:W-:Y:S05]  /*7c00*/  @!P0 BRA `(.L_x_131) ;  /* 0xfffffffc00f08947 */ /* 0x004fea000383ffff */
[----:B------:R-:W-:Y:S05]  /*7c10*/  BRA `(.L_x_132) ;  /* 0xffffffb400987947 */ /* 0x000fea000383ffff */
.L_x_57:
[----:B------:R-:W-:Y:S07]  /*7c20*/  MOV R0, UR11 ;  /* 0x0000000b00007c02 */ /* 0x000fee0008000f00 */
.L_x_133:
[----:B-1----:R1:W2:Y:S02]  /*7c30*/  SYNCS.PHASECHK.TRANS64.TRYWAIT P0, [R0+URZ], R2 ;  /* 0x00000002000075a7 */ /* 0x0022a400080011ff */
[----:B--2---:R-:W-:Y:S05]  /*7c40*/  @!P0 NANOSLEEP.SYNCS 0x989680 ;  /* 0x009896800000895d */ /* 0x004fea0003900000 */
[----:B------:R-:W2:Y:S02]  /*7c50*/  @!P0 SYNCS.PHASECHK.TRANS64 P0, [R0+URZ], R2 ;  /* 0x00000002000085a7 */ /* 0x000ea400080010ff */
[----:B--2---:R-:W-:Y:S05]  /*7c60*/  @!P0 BRA `(.L_x_133) ;  /* 0xfffffffc00f08947 */ /* 0x004fea000383ffff */
[----:B------:R-:W-:Y:S05]  /*7c70*/  BRA `(.L_x_56) ;  /* 0xffffffb400b47947 */ /* 0x000fea000383ffff */
.L_x_60:
[----:B------:R-:W-:-:S07]  /*7c80*/  MOV R0, UR6 ;  /* 0x0000000600007c02 */ /* 0x000fce0008000f00 */
.L_x_134:
[----:B--2---:R2:W4:Y:S02]  /*7c90*/  SYNCS.PHASECHK.TRANS64.TRYWAIT P0, [R0+URZ], R2 ;  /* 0x00000002000075a7 */ /* 0x00452400080011ff */
[----:B----4-:R-:W-:Y:S05]  /*7ca0*/  @!P0 NANOSLEEP.SYNCS 0x989680 ;  /* 0x009896800000895d */ /* 0x010fea0003900000 */
[----:B------:R-:W4:Y:S02]  /*7cb0*/  @!P0 SYNCS.PHASECHK.TRANS64 P0, [R0+URZ], R2 ;  /* 0x00000002000085a7 */ /* 0x000f2400080010ff */
[----:B----4-:R-:W-:Y:S05]  /*7cc0*/  @!P0 BRA `(.L_x_134) ;  /* 0xfffffffc00f08947 */ /* 0x010fea000383ffff */
[----:B------:R-:W-:Y:S05]  /*7cd0*/  BRA `(.L_x_135) ;  /* 0xffffffb800e07947 */ /* 0x000fea000383ffff */
.L_x_61:
[----:B------:R-:W-:-:S07]  /*7ce0*/  MOV R0, UR6 ;  /* 0x0000000600007c02 */ /* 0x000fce0008000f00 */
.L_x_136:
[----:B-1----:R1:W2:Y:S02]  /*7cf0*/  SYNCS.PHASECHK.TRANS64.TRYWAIT P0, [R0+URZ], R3 ;  /* 0x00000003000075a7 */ /* 0x0022a400080011ff */
[----:B--2---:R-:W-:Y:S05]  /*7d00*/  @!P0 NANOSLEEP.SYNCS 0x989680 ;  /* 0x009896800000895d */ /* 0x004fea0003900000 */
[----:B------:R-:W2:Y:S02]  /*7d10*/  @!P0 SYNCS.PHASECHK.TRANS64 P0, [R0+URZ], R3 ;  /* 0x00000003000085a7 */ /* 0x000ea400080010ff */
[----:B--2---:R-:W-:Y:S05]  /*7d20*/  @!P0 BRA `(.L_x_136) ;  /* 0xfffffffc00f08947 */ /* 0x004fea000383ffff */
[----:B------:R-:W-:Y:S05]  /*7d30*/  BRA `(.L_x_137) ;  /* 0xffffffb800ec7947 */ /* 0x000fea000383ffff */
.L_x_62:
[----:B------:R-:W-:-:S07]  /*7d40*/  MOV R0, UR6 ;  /* 0x0000000600007c02 */ /* 0x000fce0008000f00 */
.L_x_138:
[----:B-1----:R1:W2:Y:S02]  /*7d50*/  SYNCS.PHASECHK.TRANS64.TRYWAIT P0, [R0+URZ], R3 ;  /* 0x00000003000075a7 */ /* 0x0022a400080011ff */
[----:B--2---:R-:W-:Y:S05]  /*7d60*/  @!P0 NANOSLEEP.SYNCS 0x989680 ;  /* 0x009896800000895d */ /* 0x004fea0003900000 */
[----:B------:R-:W2:Y:S02]  /*7d70*/  @!P0 SYNCS.PHASECHK.TRANS64 P0, [R0+URZ], R3 ;  /* 0x00000003000085a7 */ /* 0x000ea400080010ff */
[----:B--2---:R-:W-:Y:S05]  /*7d80*/  @!P0 BRA `(.L_x_138) ;  /* 0xfffffffc00f08947 */ /* 0x004fea000383ffff */
[----:B------:R-:W-:Y:S05]  /*7d90*/  BRA `(.L_x_139) ;  /* 0xffffffb800f87947 */ /* 0x000fea000383ffff */
.L_x_63:
[----:B-1----:R-:W-:-:S07]  /*7da0*/  MOV R0, UR7 ;  /* 0x0000000700007c02 */ /* 0x002fce0008000f00 */
.L_x_140:
[----:B-1----:R1:W2:Y:S02]  /*7db0*/  SYNCS.PHASECHK.TRANS64.TRYWAIT P0, [R0+URZ], R2 ;  /* 0x00000002000075a7 */ /* 0x0022a400080011ff */
[----:B--2---:R-:W-:Y:S05]  /*7dc0*/  @!P0 NANOSLEEP.SYNCS 0x989680 ;  /* 0x009896800000895d */ /* 0x004fea0003900000 */
[----:B------:R-:W2:Y:S02]  /*7dd0*/  @!P0 SYNCS.PHASECHK.TRANS64 P0, [R0+URZ], R2 ;  /* 0x00000002000085a7 */ /* 0x000ea400080010ff */
[----:B--2---:R-:W-:Y:S05]  /*7de0*/  @!P0 BRA `(.L_x_140) ;  /* 0xfffffffc00f08947 */ /* 0x004fea000383ffff */
[----:B------:R-:W-:Y:S05]  /*7df0*/  BRA `(.L_x_141) ;  /* 0xffffffbc00047947 */ /* 0x000fea000383ffff */
.L_x_68:
[----:B--2---:R2:W3:Y:S02]  /*7e00*/  SYNCS.PHASECHK.TRANS64.TRYWAIT P0, [R0+URZ+0x80], R2 ;  /* 0x00008002000075a7 */ /* 0x0044e400080011ff */
[----:B---3--:R-:W-:Y:S05]  /*7e10*/  @!P0 NANOSLEEP.SYNCS 0x989680 ;  /* 0x009896800000895d */ /* 0x008fea0003900000 */
[----:B------:R-:W3:Y:S02]  /*7e20*/  @!P0 SYNCS.PHASECHK.TRANS64 P0, [R0+URZ+0x80], R2 ;  /* 0x00008002000085a7 */ /* 0x000ee400080010ff */
[----:B---3--:R-:W-:Y:S05]  /*7e30*/  @!P0 BRA `(.L_x_68) ;  /* 0xfffffffc00f08947 */ /* 0x008fea000383ffff */
[----:B------:R-:W-:Y:S05]  /*7e40*/  BRA `(.L_x_142) ;  /* 0xffffffc000007947 */ /* 0x000fea000383ffff */
.L_x_71:
[----:B------:R-:W-:Y:S07]  /*7e50*/  MOV R0, UR7 ;  /* 0x0000000700007c02 */ /* 0x000fee0008000f00 */
.L_x_143:
[----:B--2---:R2:W3:Y:S02]  /*7e60*/  SYNCS.PHASECHK.TRANS64.TRYWAIT P0, [R0+URZ+0x78], R2 ;  /* 0x00007802000075a7 */ /* 0x0044e400080011ff */
[----:B---3--:R-:W-:Y:S05]  /*7e70*/  @!P0 NANOSLEEP.SYNCS 0x989680 ;  /* 0x009896800000895d */ /* 0x008fea0003900000 */
[----:B------:R-:W3:Y:S02]  /*7e80*/  @!P0 SYNCS.PHASECHK.TRANS64 P0, [R0+URZ+0x78], R2 ;  /* 0x00007802000085a7 */ /* 0x000ee400080010ff */
[----:B---3--:R-:W-:Y:S05]  /*7e90*/  @!P0 BRA `(.L_x_143) ;  /* 0xfffffffc00f08947 */ /* 0x008fea000383ffff */
[----:B------:R-:W-:Y:S05]  /*7ea0*/  BRA `(.L_x_70) ;  /* 0xffffffc000e07947 */ /* 0x000fea000383ffff */
.L_x_74:
[----:B------:R-:W-:Y:S07]  /*7eb0*/  MOV R0, UR15 ;  /* 0x0000000f00007c02 */ /* 0x000fee0008000f00 */
.L_x_144:
[----:B-1----:R1:W2:Y:S02]  /*7ec0*/  SYNCS.PHASECHK.TRANS64.TRYWAIT P0, [R0+URZ+0x58], R9 ;  /* 0x00005809000075a7 */ /* 0x0022a400080011ff */
[----:B--2---:R-:W-:Y:S05]  /*7ed0*/  @!P0 NANOSLEEP.SYNCS 0x989680 ;  /* 0x009896800000895d */ /* 0x004fea0003900000 */
[----:B------:R-:W2:Y:S02]  /*7ee0*/  @!P0 SYNCS.PHASECHK.TRANS64 P0, [R0+URZ+0x58], R9 ;  /* 0x00005809000085a7 */ /* 0x000ea400080010ff */
[----:B--2---:R-:W-:Y:S05]  /*7ef0*/  @!P0 BRA `(.L_x_144) ;  /* 0xfffffffc00f08947 */ /* 0x004fea000383ffff */
[----:B------:R-:W-:Y:S05]  /*7f00*/  BRA `(.L_x_145) ;  /* 0xffffffc400587947 */ /* 0x000fea000383ffff */
.L_x_75:
[----:B------:R-:W-:Y:S07]  /*7f10*/  MOV R0, UR13 ;  /* 0x0000000d00007c02 */ /* 0x000fee0008000f00 */
.L_x_146:
[----:B-1----:R1:W2:Y:S02]  /*7f20*/  SYNCS.PHASECHK.TRANS64.TRYWAIT P0, [R0+URZ+0x58], R14 ;  /* 0x0000580e000075a7 */ /* 0x0022a400080011ff */
[----:B--2---:R-:W-:Y:S05]  /*7f30*/  @!P0 NANOSLEEP.SYNCS 0x989680 ;  /* 0x009896800000895d */ /* 0x004fea0003900000 */
[----:B------:R-:W2:Y:S02]  /*7f40*/  @!P0 SYNCS.PHASECHK.TRANS64 P0, [R0+URZ+0x58], R14 ;  /* 0x0000580e000085a7 */ /* 0x000ea400080010ff */
[----:B--2---:R-:W-:Y:S05]  /*7f50*/  @!P0 BRA `(.L_x_146) ;  /* 0xfffffffc00f08947 */ /* 0x004fea000383ffff */
[----:B------:R-:W-:Y:S05]  /*7f60*/  BRA `(.L_x_147) ;  /* 0xffffffc400f87947 */ /* 0x000fea000383ffff */
.L_x_77:
[----:B------:R-:W-:-:S07]  /*7f70*/  MOV R0, UR4 ;  /* 0x0000000400007c02 */ /* 0x000fce0008000f00 */
.L_x_148:
[----:B-1----:R1:W3:Y:S02]  /*7f80*/  SYNCS.PHASECHK.TRANS64.TRYWAIT P0, [R0+URZ], R2 ;  /* 0x00000002000075a7 */ /* 0x0022e400080011ff */
[----:B---3--:R-:W-:Y:S05]  /*7f90*/  @!P0 NANOSLEEP.SYNCS 0x989680 ;  /* 0x009896800000895d */ /* 0x008fea0003900000 */
[----:B------:R-:W3:Y:S02]  /*7fa0*/  @!P0 SYNCS.PHASECHK.TRANS64 P0, [R0+URZ], R2 ;  /* 0x00000002000085a7 */ /* 0x000ee400080010ff */
[----:B---3--:R-:W-:Y:S05]  /*7fb0*/  @!P0 BRA `(.L_x_148) ;  /* 0xfffffffc00f08947 */ /* 0x008fea000383ffff */
[----:B------:R-:W-:Y:S05]  /*7fc0*/  BRA `(.L_x_149) ;  /* 0xffffffc800847947 */ /* 0x000fea000383ffff */
.L_x_78:
[----:B------:R-:W-:-:S07]  /*7fd0*/  MOV R0, UR4 ;  /* 0x0000000400007c02 */ /* 0x000fce0008000f00 */
.L_x_150:
[----:B-1----:R1:W3:Y:S02]  /*7fe0*/  SYNCS.PHASECHK.TRANS64.TRYWAIT P0, [R0+URZ], R2 ;  /* 0x00000002000075a7 */ /* 0x0022e400080011ff */
[----:B---3--:R-:W-:Y:S05]  /*7ff0*/  @!P0 NANOSLEEP.SYNCS 0x989680 ;  /* 0x009896800000895d */ /* 0x008fea0003900000 */
[----:B------:R-:W3:Y:S02]  /*8000*/  @!P0 SYNCS.PHASECHK.TRANS64 P0, [R0+URZ], R2 ;  /* 0x00000002000085a7 */ /* 0x000ee400080010ff */
[----:B---3--:R-:W-:Y:S05]  /*8010*/  @!P0 BRA `(.L_x_150) ;  /* 0xfffffffc00f08947 */ /* 0x008fea000383ffff */
[----:B------:R-:W-:Y:S05]  /*8020*/  BRA `(.L_x_151) ;  /* 0xffffffc800907947 */ /* 0x000fea000383ffff */
.L_x_80:
[----:B--2---:R2:W4:Y:S02]  /*8030*/  SYNCS.PHASECHK.TRANS64.TRYWAIT P0, [R0+URZ+0x80], R2 ;  /* 0x00008002000075a7 */ /* 0x00452400080011ff */
[----:B----4-:R-:W-:Y:S05]  /*8040*/  @!P0 NANOSLEEP.SYNCS 0x989680 ;  /* 0x009896800000895d */ /* 0x010fea0003900000 */
[----:B------:R-:W4:Y:S02]  /*8050*/  @!P0 SYNCS.PHASECHK.TRANS64 P0, [R0+URZ+0x80], R2 ;  /* 0x00008002000085a7 */ /* 0x000f2400080010ff */
[----:B----4-:R-:W-:Y:S05]  /*8060*/  @!P0 BRA `(.L_x_80) ;  /* 0xfffffffc00f08947 */ /* 0x010fea000383ffff */
[----:B------:R-:W-:Y:S05]  /*8070*/  BRA `(.L_x_152) ;  /* 0xffffffcc00747947 */ /* 0x000fea000383ffff */
.L_x_90:
[----:B-1----:R1:W3:Y:S02]  /*8080*/  SYNCS.PHASECHK.TRANS64.TRYWAIT P1, [R0+URZ+0x40], R3 ;  /* 0x00004003000075a7 */ /* 0x0022e400080211ff */
[----:B---3--:R-:W-:Y:S05]  /*8090*/  @!P1 NANOSLEEP.SYNCS 0x989680 ;  /* 0x009896800000995d */ /* 0x008fea0003900000 */
[----:B------:R-:W3:Y:S02]  /*80a0*/  @!P1 SYNCS.PHASECHK.TRANS64 P1, [R0+URZ+0x40], R3 ;  /* 0x00004003000095a7 */ /* 0x000ee400080210ff */
[----:B---3--:R-:W-:Y:S05]  /*80b0*/  @!P1 BRA `(.L_x_90) ;  /* 0xfffffffc00f09947 */ /* 0x008fea000383ffff */
[----:B------:R-:W-:Y:S05]  /*80c0*/  BRA `(.L_x_89) ;  /* 0xffffffd800a47947 */ /* 0x000fea000383ffff */
.L_x_92:
[----:B-1----:R1:W4:Y:S02]  /*80d0*/  SYNCS.PHASECHK.TRANS64.TRYWAIT P0, [R73+URZ+0xa0], R2 ;  /* 0x0000a002490075a7 */ /* 0x00232400080011ff */
[----:B----4-:R-:W-:Y:S05]  /*80e0*/  @!P0 NANOSLEEP.SYNCS 0x989680 ;  /* 0x009896800000895d */ /* 0x010fea0003900000 */
[----:B------:R-:W4:Y:S02]  /*80f0*/  @!P0 SYNCS.PHASECHK.TRANS64 P0, [R73+URZ+0xa0], R2 ;  /* 0x0000a002490085a7 */ /* 0x000f2400080010ff */
[----:B----4-:R-:W-:Y:S05]  /*8100*/  @!P0 BRA `(.L_x_92) ;  /* 0xfffffffc00f08947 */ /* 0x010fea000383ffff */
[----:B------:R-:W-:Y:S05]  /*8110*/  BRA `(.L_x_91) ;  /* 0xffffffd800dc7947 */ /* 0x000fea000383ffff */
.L_x_103:
[----:B--2---:R2:W4:Y:S02]  /*8120*/  SYNCS.PHASECHK.TRANS64.TRYWAIT P0, [R2+URZ+0x40], R107 ;  /* 0x0000406b020075a7 */ /* 0x00452400080011ff */
[----:B----4-:R-:W-:Y:S05]  /*8130*/  @!P0 NANOSLEEP.SYNCS 0x989680 ;  /* 0x009896800000895d */ /* 0x010fea0003900000 */
[----:B------:R-:W4:Y:S02]  /*8140*/  @!P0 SYNCS.PHASECHK.TRANS64 P0, [R2+URZ+0x40], R107 ;  /* 0x0000406b020085a7 */ /* 0x000f2400080010ff */
[----:B----4-:R-:W-:Y:S05]  /*8150*/  @!P0 BRA `(.L_x_103) ;  /* 0xfffffffc00f08947 */ /* 0x010fea000383ffff */
[----:B------:R-:W-:Y:S05]  /*8160*/  BRA `(.L_x_102) ;  /* 0xffffffe400c47947 */ /* 0x000fea000383ffff */
        .weak           $__internal_0_$__cuda_sm10x_tcgen05_guardrail_trap_col_being_dealloced_not_returned_by_alloc
        .type           $__internal_0_$__cuda_sm10x_tcgen05_guardrail_trap_col_being_dealloced_not_returned_by_alloc,@function
        .size           $__internal_0_$__cuda_sm10x_tcgen05_guardrail_trap_col_being_dealloced_not_returned_by_alloc,($__internal_1_$__cuda_sm10x_tcgen05_guardrail_trap_phase_invalid_during_alloc - $__internal_0_$__cuda_sm10x_tcgen05_guardrail_trap_col_being_dealloced_not_returned_by_alloc)
$__internal_0_$__cuda_sm10x_tcgen05_guardrail_trap_col_being_dealloced_not_returned_by_alloc:
[----:B------:R-:W-:Y:S05]  /*8170*/  BPT.TRAP 0x1 ;  /* 0x000000040000795c */ /* 0x000fea0000300000 */
[----:B------:R-:W-:-:S04]  /*8180*/  HFMA2 R3, -RZ, RZ, 0, 0 ;  /* 0x00000000ff037431 */ /* 0x000fc800000001ff */
[----:B------:R-:W-:Y:S05]  /*8190*/  RET.REL.NODEC R2 `(_ZN7cutlass13device_kernelINS_4gemm6kernel13GemmUniversalIN4cute5tupleIJiiiiEEENS1_10collective13CollectiveMmaINS1_35MainloopSm100TmaUmmaWarpSpecializedILi4ELi2ELi4ENS5_IJNS4_1CILi1EEESB_SB_EEEEENS5_IJNSA_ILi128EEENSA_ILi64EEESE_EEENS_10bfloat16_tENS5_IJlSB_lEEESH_SI_NS4_8TiledMMAINS4_8MMA_AtomIJNS4_20SM100_MMA_F16BF16_SSISH_SH_fLi128ELi64ELNS4_4UMMA5MajorE0ELSN_0ELNSM_7ScaleInE0ELSO_0EEEEEENS4_6LayoutISC_NS5_IJNSA_ILi0EEESS_SS_EEEEENS5_IJNS4_10UnderscoreESV_SV_EEEEENS4_13SM90_TMA_LOADENS4_14ComposedLayoutINS4_7SwizzleILi3ELi4ELi3EEENS4_18smem_ptr_flag_bitsILi16EEENSR_INS5_IJNSA_ILi8EEESF_EEENS5_IJSF_SB_EEEEEEEvNS4_8identityESY_S18_vS19_EENS_8epilogue10collective18CollectiveEpilogueINS1B_23Sm100TmaWarpSpecializedILi3ELi2ELi32ELb1ELb0EEEJSG_NS5_IJNSR_ISE_SB_EENSR_INSA_ILi32EEESB_EEEEESH_SI_SH_SI_NS1B_6fusion15FusionCallbacksIS1F_NS1K_17LinearCombinationISH_fSH_fLNS_15FloatRoundStyleE2EEESG_S1J_JEEENS4_5SM1004TMEM4LOAD26SM100_TMEM_LOAD_32dp32b32xESY_NSZ_INS10_ILi2ELi4ELi3EEES13_NSR_INS5_IJS14_S1H_EEENS5_IJS1H_SB_EEEEEEENS4_39AutoVectorizingCopyWithAssumedAlignmentILi128EEENS4_14SM90_TMA_STOREES1Y_S20_S20_EEEvvEEEEvNT_6ParamsE) ;  /* 0xffffff7c02987950 */ /* 0x000fea0003c3ffff */
        .weak           $__internal_1_$__cuda_sm10x_tcgen05_guardrail_trap_phase_invalid_during_alloc
        .type           $__internal_1_$__cuda_sm10x_tcgen05_guardrail_trap_phase_invalid_during_alloc,@function
        .size           $__internal_1_$__cuda_sm10x_tcgen05_guardrail_trap_phase_invalid_during_alloc,($__internal_2_$__cuda_sm10x_tcgen05_guardrail_trap_unallocated_columns_being_dealloced - $__internal_1_$__cuda_sm10x_tcgen05_guardrail_trap_phase_invalid_during_alloc)
$__internal_1_$__cuda_sm10x_tcgen05_guardrail_trap_phase_invalid_during_alloc:
[----:B------:R-:W-:Y:S05]  /*81a0*/  BPT.TRAP 0x1 ;  /* 0x000000040000795c */ /* 0x000fea0000300000 */
[----:B------:R-:W-:-:S04]  /*81b0*/  MOV R3, 0x0 ;  /* 0x0000000000037802 */ /* 0x000fc80000000f00 */
[----:B------:R-:W-:Y:S05]  /*81c0*/  RET.REL.NODEC R2 `(_ZN7cutlass13device_kernelINS_4gemm6kernel13GemmUniversalIN4cute5tupleIJiiiiEEENS1_10collective13CollectiveMmaINS1_35MainloopSm100TmaUmmaWarpSpecializedILi4ELi2ELi4ENS5_IJNS4_1CILi1EEESB_SB_EEEEENS5_IJNSA_ILi128EEENSA_ILi64EEESE_EEENS_10bfloat16_tENS5_IJlSB_lEEESH_SI_NS4_8TiledMMAINS4_8MMA_AtomIJNS4_20SM100_MMA_F16BF16_SSISH_SH_fLi128ELi64ELNS4_4UMMA5MajorE0ELSN_0ELNSM_7ScaleInE0ELSO_0EEEEEENS4_6LayoutISC_NS5_IJNSA_ILi0EEESS_SS_EEEEENS5_IJNS4_10UnderscoreESV_SV_EEEEENS4_13SM90_TMA_LOADENS4_14ComposedLayoutINS4_7SwizzleILi3ELi4ELi3EEENS4_18smem_ptr_flag_bitsILi16EEENSR_INS5_IJNSA_ILi8EEESF_EEENS5_IJSF_SB_EEEEEEEvNS4_8identityESY_S18_vS19_EENS_8epilogue10collective18CollectiveEpilogueINS1B_23Sm100TmaWarpSpecializedILi3ELi2ELi32ELb1ELb0EEEJSG_NS5_IJNSR_ISE_SB_EENSR_INSA_ILi32EEESB_EEEEESH_SI_SH_SI_NS1B_6fusion15FusionCallbacksIS1F_NS1K_17LinearCombinationISH_fSH_fLNS_15FloatRoundStyleE2EEESG_S1J_JEEENS4_5SM1004TMEM4LOAD26SM100_TMEM_LOAD_32dp32b32xESY_NSZ_INS10_ILi2ELi4ELi3EEES13_NSR_INS5_IJS14_S1H_EEENS5_IJS1H_SB_EEEEEEENS4_39AutoVectorizingCopyWithAssumedAlignmentILi128EEENS4_14SM90_TMA_STOREES1Y_S20_S20_EEEvvEEEEvNT_6ParamsE) ;  /* 0xffffff7c028c7950 */ /* 0x000fea0003c3ffff */
        .weak           $__internal_2_$__cuda_sm10x_tcgen05_guardrail_trap_unallocated_columns_being_dealloced
        .type           $__internal_2_$__cuda_sm10x_tcgen05_guardrail_trap_unallocated_columns_being_dealloced,@function
        .size           $__internal_2_$__cuda_sm10x_tcgen05_guardrail_trap_unallocated_columns_being_dealloced,(.L_x_154 - $__internal_2_$__cuda_sm10x_tcgen05_guardrail_trap_unallocated_columns_being_dealloced)
$__internal_2_$__cuda_sm10x_tcgen05_guardrail_trap_unallocated_columns_being_dealloced:
[----:B------:R-:W-:Y:S05]  /*81d0*/  BPT.TRAP 0x1 ;  /* 0x000000040000795c */ /* 0x000fea0000300000 */
[----:B------:R-:W-:-:S04]  /*81e0*/  HFMA2 R3, -RZ, RZ, 0, 0 ;  /* 0x00000000ff037431 */ /* 0x000fc800000001ff */
[----:B------:R-:W-:Y:S05]  /*81f0*/  RET.REL.NODEC R2 `(_ZN7cutlass13device_kernelINS_4gemm6kernel13GemmUniversalIN4cute5tupleIJiiiiEEENS1_10collective13CollectiveMmaINS1_35MainloopSm100TmaUmmaWarpSpecializedILi4ELi2ELi4ENS5_IJNS4_1CILi1EEESB_SB_EEEEENS5_IJNSA_ILi128EEENSA_ILi64EEESE_EEENS_10bfloat16_tENS5_IJlSB_lEEESH_SI_NS4_8TiledMMAINS4_8MMA_AtomIJNS4_20SM100_MMA_F16BF16_SSISH_SH_fLi128ELi64ELNS4_4UMMA5MajorE0ELSN_0ELNSM_7ScaleInE0ELSO_0EEEEEENS4_6LayoutISC_NS5_IJNSA_ILi0EEESS_SS_EEEEENS5_IJNS4_10UnderscoreESV_SV_EEEEENS4_13SM90_TMA_LOADENS4_14ComposedLayoutINS4_7SwizzleILi3ELi4ELi3EEENS4_18smem_ptr_flag_bitsILi16EEENSR_INS5_IJNSA_ILi8EEESF_EEENS5_IJSF_SB_EEEEEEEvNS4_8identityESY_S18_vS19_EENS_8epilogue10collective18CollectiveEpilogueINS1B_23Sm100TmaWarpSpecializedILi3ELi2ELi32ELb1ELb0EEEJSG_NS5_IJNSR_ISE_SB_EENSR_INSA_ILi32EEESB_EEEEESH_SI_SH_SI_NS1B_6fusion15FusionCallbacksIS1F_NS1K_17LinearCombinationISH_fSH_fLNS_15FloatRoundStyleE2EEESG_S1J_JEEENS4_5SM1004TMEM4LOAD26SM100_TMEM_LOAD_32dp32b32xESY_NSZ_INS10_ILi2ELi4ELi3EEES13_NSR_INS5_IJS14_S1H_EEENS5_IJS1H_SB_EEEEEEENS4_39AutoVectorizingCopyWithAssumedAlignmentILi128EEENS4_14SM90_TMA_STOREES1Y_S20_S20_EEEvvEEEEvNT_6ParamsE) ;  /* 0xffffff7c02807950 */ /* 0x000fea0003c3ffff */
.L_x_153:
[----:B------:R-:W-:-:S00]  /*8200*/  BRA `(.L_x_153) ;  /* 0xfffffffc00fc7947 */ /* 0x000fc0000383ffff */
[----:B------:R-:W-:-:S00]  /*8210*/  NOP ;  /* 0x0000000000007918 */ /* 0x000fc00000000000 */
        /* <DEDUP_REMOVED lines=14> */
.L_x_154:


//--------------------- .nv.global.init           --------------------------
	.section	.nv.global.init,"aw",@progbits
.nv.global.init:
	.type		$str$27,@object
	.size		$str$27,($str$28 - $str$27)
$str$27:
        /*0000*/ 	.byte	0x28, 0x61, 0x64, 0x64, 0x72, 0x65, 0x73, 0x73, 0x20, 0x26, 0x20, 0x6d, 0x61, 0x73, 0x6b, 0x29
        /*0010*/ 	.byte	0x20, 0x3d, 0x3d, 0x20, 0x30, 0x00
	.type		$str$28,@object
	.size		$str$28,($str$26 - $str$28)
$str$28:
        /*0016*/ 	.byte	0x2f, 0x74, 0x6d, 0x70, 0x2f, 0x63, 0x75, 0x74, 0x6c, 0x61, 0x73, 0x73, 0x5f, 0x73, 0x77, 0x65
        /*0026*/ 	.byte	0x65, 0x70, 0x5f, 0x73, 0x72, 0x63, 0x2f, 0x69, 0x6e, 0x63, 0x6c, 0x75, 0x64, 0x65, 0x2f, 0x63
        /*0036*/ 	.byte	0x75, 0x74, 0x65, 0x2f, 0x70, 0x6f, 0x69, 0x6e, 0x74, 0x65, 0x72, 0x5f, 0x66, 0x6c, 0x61, 0x67
        /*0046*/ 	.byte	0x67, 0x65, 0x64, 0x2e, 0x68, 0x70, 0x70, 0x00
	.type		$str$26,@object
	.size		$str$26,($str$25 - $str$26)
$str$26:
        /*004e*/ 	.byte	0x2f, 0x74, 0x6d, 0x70, 0x2f, 0x63, 0x75, 0x74, 0x6c, 0x61, 0x73, 0x73, 0x5f, 0x73, 0x77, 0x65
        /*005e*/ 	.byte	0x65, 0x70, 0x5f, 0x73, 0x72, 0x63, 0x2f, 0x69, 0x6e, 0x63, 0x6c, 0x75, 0x64, 0x65, 0x2f, 0x63
        /*006e*/ 	.byte	0x75, 0x74, 0x65, 0x2f, 0x61, 0x74, 0x6f, 0x6d, 0x2f, 0x63, 0x6f, 0x70, 0x79, 0x5f, 0x74, 0x72
        /*007e*/ 	.byte	0x61, 0x69, 0x74, 0x73, 0x5f, 0x73, 0x6d, 0x31, 0x30, 0x30, 0x2e, 0x68, 0x70, 0x70, 0x00
	.type		$str$25,@object
	.size		$str$25,(__unnamed_1 - $str$25)
$str$25:
        /*008d*/ 	.byte	0x28, 0x28, 0x75, 0x69, 0x6e, 0x74, 0x33, 0x32, 0x5f, 0x74, 0x28, 0x74, 0x68, 0x72, 0x65, 0x61
        /*009d*/ 	.byte	0x64, 0x49, 0x64, 0x78, 0x2e, 0x78, 0x29, 0x20, 0x2f, 0x20, 0x33, 0x32, 0x29, 0x20, 0x25, 0x20
        /*00ad*/ 	.byte	0x34, 0x29, 0x20, 0x3d, 0x3d, 0x20, 0x28, 0x28, 0x28, 0x74, 0x6d, 0x65, 0x6d, 0x5f, 0x61, 0x64
        /*00bd*/ 	.byte	0x64, 0x72, 0x20, 0x3e, 0x3e, 0x20, 0x31, 0x36, 0x29, 0x20, 0x2f, 0x20, 0x33, 0x32, 0x29, 0x20
        /*00cd*/ 	.byte	0x25, 0x20, 0x34, 0x29, 0x00
	.type		__unnamed_1,@object
	.size		__unnamed_1,(__unnamed_2 - __unnamed_1)
__unnamed_1:
        /*00d2*/ 	.byte	0x61, 0x75, 0x74, 0x6f, 0x20, 0x63, 0x75, 0x74, 0x65, 0x3a, 0x3a, 0x61, 0x73, 0x5f, 0x70, 0x6f
        /* <DEDUP_REMOVED lines=24> */
        /*0262*/ 	.byte	0x34, 0x30, 0x39, 0x36, 0x3e, 0x3e, 0x3e, 0x3e, 0x5d, 0x00
	.type		__unnamed_2,@object
	.size		__unnamed_2,(.L_2 - __unnamed_2)
__unnamed_2:
        /* <DEDUP_REMOVED lines=42> */
        /*050c*/ 	.byte	0x3e, 0x3e, 0x5d, 0x00
.L_2:


//--------------------- .nv.shared._ZN7cutlass13device_kernelINS_4gemm6kernel13GemmUniversalIN4cute5tupleIJiiiiEEENS1_10collective13CollectiveMmaINS1_35MainloopSm100TmaUmmaWarpSpecializedILi4ELi2ELi4ENS5_IJNS4_1CILi1EEESB_SB_EEEEENS5_IJNSA_ILi128EEENSA_ILi64EEESE_EEENS_10bfloat16_tENS5_IJlSB_lEEESH_SI_NS4_8TiledMMAINS4_8MMA_AtomIJNS4_20SM100_MMA_F16BF16_SSISH_SH_fLi128ELi64ELNS4_4UMMA5MajorE0ELSN_0ELNSM_7ScaleInE0ELSO_0EEEEEENS4_6LayoutISC_NS5_IJNSA_ILi0EEESS_SS_EEEEENS5_IJNS4_10UnderscoreESV_SV_EEEEENS4_13SM90_TMA_LOADENS4_14ComposedLayoutINS4_7SwizzleILi3ELi4ELi3EEENS4_18smem_ptr_flag_bitsILi16EEENSR_INS5_IJNSA_ILi8EEESF_EEENS5_IJSF_SB_EEEEEEEvNS4_8identityESY_S18_vS19_EENS_8epilogue10collective18CollectiveEpilogueINS1B_23Sm100TmaWarpSpecializedILi3ELi2ELi32ELb1ELb0EEEJSG_NS5_IJNSR_ISE_SB_EENSR_INSA_ILi32EEESB_EEEEESH_SI_SH_SI_NS1B_6fusion15FusionCallbacksIS1F_NS1K_17LinearCombinationISH_fSH_fLNS_15FloatRoundStyleE2EEESG_S1J_JEEENS4_5SM1004TMEM4LOAD26SM100_TMEM_LOAD_32dp32b32xESY_NSZ_INS10_ILi2ELi4ELi3EEES13_NSR_INS5_IJS14_S1H_EEENS5_IJS1H_SB_EEEEEEENS4_39AutoVectorizingCopyWithAssumedAlignmentILi128EEENS4_14SM90_TMA_STOREES1Y_S20_S20_EEEvvEEEEvNT_6ParamsE --------------------------
	.section	.nv.shared._ZN7cutlass13device_kernelINS_4gemm6kernel13GemmUniversalIN4cute5tupleIJiiiiEEENS1_10collective13CollectiveMmaINS1_35MainloopSm100TmaUmmaWarpSpecializedILi4ELi2ELi4ENS5_IJNS4_1CILi1EEESB_SB_EEEEENS5_IJNSA_ILi128EEENSA_ILi64EEESE_EEENS_10bfloat16_tENS5_IJlSB_lEEESH_SI_NS4_8TiledMMAINS4_8MMA_AtomIJNS4_20SM100_MMA_F16BF16_SSISH_SH_fLi128ELi64ELNS4_4UMMA5MajorE0ELSN_0ELNSM_7ScaleInE0ELSO_0EEEEEENS4_6LayoutISC_NS5_IJNSA_ILi0EEESS_SS_EEEEENS5_IJNS4_10UnderscoreESV_SV_EEEEENS4_13SM90_TMA_LOADENS4_14ComposedLayoutINS4_7SwizzleILi3ELi4ELi3EEENS4_18smem_ptr_flag_bitsILi16EEENSR_INS5_IJNSA_ILi8EEESF_EEENS5_IJSF_SB_EEEEEEEvNS4_8identityESY_S18_vS19_EENS_8epilogue10collective18CollectiveEpilogueINS1B_23Sm100TmaWarpSpecializedILi3ELi2ELi32ELb1ELb0EEEJSG_NS5_IJNSR_ISE_SB_EENSR_INSA_ILi32EEESB_EEEEESH_SI_SH_SI_NS1B_6fusion15FusionCallbacksIS1F_NS1K_17LinearCombinationISH_fSH_fLNS_15FloatRoundStyleE2EEESG_S1J_JEEENS4_5SM1004TMEM4LOAD26SM100_TMEM_LOAD_32dp32b32xESY_NSZ_INS10_ILi2ELi4ELi3EEES13_NSR_INS5_IJS14_S1H_EEENS5_IJS1H_SB_EEEEEEENS4_39AutoVectorizingCopyWithAssumedAlignmentILi128EEENS4_14SM90_TMA_STOREES1Y_S20_S20_EEEvvEEEEvNT_6ParamsE,"aw",@nobits
	.sectionflags	@""
	.align	16
	.zero		1024


//--------------------- .nv.shared.reserved.0     --------------------------
	.section	.nv.shared.reserved.0,"aw",@nobits
	.weak		__nv_reservedSMEM_offset_0_alias
	.size		__nv_reservedSMEM_offset_0_alias, 0, 64
	.other		__nv_reservedSMEM_offset_0_alias,@"STO_CUDA_RESERVED_SHARED STV_DEFAULT"
__nv_reservedSMEM_offset_0_alias:
	.zero		0
.nv.shared.reserved.0:
	.zero		64
	.weak		__nv_reservedSMEM_tcgen05_partition
	.type		__nv_reservedSMEM_tcgen05_partition,@object
	.size		__nv_reservedSMEM_tcgen05_partition,(.L_0 - __nv_reservedSMEM_tcgen05_partition)
__nv_reservedSMEM_tcgen05_partition:
	.zero		32
.L_0:


//--------------------- .nv.global                --------------------------
	.section	.nv.global,"aw",@nobits
.nv.global:
	.type		_ZN39_INTERNAL_a5088d25_4_k_cu_d3f98593_73314cute1_E,@object
	.size		_ZN39_INTERNAL_a5088d25_4_k_cu_d3f98593_73314cute1_E,(_ZN39_INTERNAL_a5088d25_4_k_cu_d3f98593_73314cuda3std3__45__cpo6cbeginE - _ZN39_INTERNAL_a5088d25_4_k_cu_d3f98593_73314cute1_E)
_ZN39_INTERNAL_a5088d25_4_k_cu_d3f98593_73314cute1_E:
	.zero		1
	.type		_ZN39_INTERNAL_a5088d25_4_k_cu_d3f98593_73314cuda3std3__45__cpo6cbeginE,@object
	.size		_ZN39_INTERNAL_a5088d25_4_k_cu_d3f98593_73314cuda3std3__45__cpo6cbeginE,(_ZN39_INTERNAL_a5088d25_4_k_cu_d3f98593_73314cuda3std3__48in_placeE - _ZN39_INTERNAL_a5088d25_4_k_cu_d3f98593_73314cuda3std3__45__cpo6cbeginE)
_ZN39_INTERNAL_a5088d25_4_k_cu_d3f98593_73314cuda3std3__45__cpo6cbeginE:
	.zero		1
	.type		_ZN39_INTERNAL_a5088d25_4_k_cu_d3f98593_73314cuda3std3__48in_placeE,@object
	.size		_ZN39_INTERNAL_a5088d25_4_k_cu_d3f98593_73314cuda3std3__48in_placeE,(_ZN39_INTERNAL_a5088d25_4_k_cu_d3f98593_73314cuda3std6ranges3__45__cpo9iter_moveE - _ZN39_INTERNAL_a5088d25_4_k_cu_d3f98593_73314cuda3std3__48in_placeE)
_ZN39_INTERNAL_a5088d25_4_k_cu_d3f98593_73314cuda3std3__48in_placeE:
	.zero		1
	.type		_ZN39_INTERNAL_a5088d25_4_k_cu_d3f98593_73314cuda3std6ranges3__45__cpo9iter_moveE,@object
	.size		_ZN39_INTERNAL_a5088d25_4_k_cu_d3f98593_73314cuda3std6ranges3__45__cpo9iter_moveE,(_ZN39_INTERNAL_a5088d25_4_k_cu_d3f98593_73314cuda3std3__45__cpo5beginE - _ZN39_INTERNAL_a5088d25_4_k_cu_d3f98593_73314cuda3std6ranges3__45__cpo9iter_moveE)
_ZN39_INTERNAL_a5088d25_4_k_cu_d3f98593_73314cuda3std6ranges3__45__cpo9iter_moveE:
	.zero		1
	.type		_ZN39_INTERNAL_a5088d25_4_k_cu_d3f98593_73314cuda3std3__45__cpo5beginE,@object
	.size		_ZN39_INTERNAL_a5088d25_4_k_cu_d3f98593_73314cuda3std3__45__cpo5beginE,(_ZN39_INTERNAL_a5088d25_4_k_cu_d3f98593_73314cuda3std3__441_GLOBAL__N__a5088d25_4_k_cu_d3f98593_73316ignoreE - _ZN39_INTERNAL_a5088d25_4_k_cu_d3f98593_73314cuda3std3__45__cpo5beginE)
_ZN39_INTERNAL_a5088d25_4_k_cu_d3f98593_73314cuda3std3__45__cpo5beginE:
	.zero		1
	.type		_ZN39_INTERNAL_a5088d25_4_k_cu_d3f98593_73314cuda3std3__441_GLOBAL__N__a5088d25_4_k_cu_d3f98593_73316ignoreE,@object
	.size		_ZN39_INTERNAL_a5088d25_4_k_cu_d3f98593_73314cuda3std3__441_GLOBAL__N__a5088d25_4_k_cu_d3f98593_73316ignoreE,(_ZN39_INTERNAL_a5088d25_4_k_cu_d3f98593_73314cute7productE - _ZN39_INTERNAL_a5088d25_4_k_cu_d3f98593_73314cuda3std3__441_GLOBAL__N__a5088d25_4_k_cu_d3f98593_73316ignoreE)
_ZN39_INTERNAL_a5088d25_4_k_cu_d3f98593_73314cuda3std3__441_GLOBAL__N__a5088d25_4_k_cu_d3f98593_73316ignoreE:
	.zero		1
	.type		_ZN39_INTERNAL_a5088d25_4_k_cu_d3f98593_73314cute7productE,@object
	.size		_ZN39_INTERNAL_a5088d25_4_k_cu_d3f98593_73314cute7productE,(_ZN39_INTERNAL_a5088d25_4_k_cu_d3f98593_73314cuda3std3__45__cpo3endE - _ZN39_INTERNAL_a5088d25_4_k_cu_d3f98593_73314cute7productE)
_ZN39_INTERNAL_a5088d25_4_k_cu_d3f98593_73314cute7productE:
	.zero		1
	.type		_ZN39_INTERNAL_a5088d25_4_k_cu_d3f98593_73314cuda3std3__45__cpo3endE,@object
	.size		_ZN39_INTERNAL_a5088d25_4_k_cu_d3f98593_73314cuda3std3__45__cpo3endE,(_ZN39_INTERNAL_a5088d25_4_k_cu_d3f98593_73314cuda3std3__419piecewise_constructE - _ZN39_INTERNAL_a5088d25_4_k_cu_d3f98593_73314cuda3std3__45__cpo3endE)
_ZN39_INTERNAL_a5088d25_4_k_cu_d3f98593_73314cuda3std3__45__cpo3endE:
	.zero		1
	.type		_ZN39_INTERNAL_a5088d25_4_k_cu_d3f98593_73314cuda3std3__419piecewise_constructE,@object
	.size		_ZN39_INTERNAL_a5088d25_4_k_cu_d3f98593_73314cuda3std3__419piecewise_constructE,(_ZN39_INTERNAL_a5088d25_4_k_cu_d3f98593_73314cuda3std3__45__cpo4cendE - _ZN39_INTERNAL_a5088d25_4_k_cu_d3f98593_73314cuda3std3__419piecewise_constructE)
_ZN39_INTERNAL_a5088d25_4_k_cu_d3f98593_73314cuda3std3__419piecewise_constructE:
	.zero		1
	.type		_ZN39_INTERNAL_a5088d25_4_k_cu_d3f98593_73314cuda3std3__45__cpo4cendE,@object
	.size		_ZN39_INTERNAL_a5088d25_4_k_cu_d3f98593_73314cuda3std3__45__cpo4cendE,(_ZN39_INTERNAL_a5088d25_4_k_cu_d3f98593_73314cuda3std6ranges3__45__cpo4swapE - _ZN39_INTERNAL_a5088d25_4_k_cu_d3f98593_73314cuda3std3__45__cpo4cendE)
_ZN39_INTERNAL_a5088d25_4_k_cu_d3f98593_73314cuda3std3__45__cpo4cendE:
	.zero		1
	.type		_ZN39_INTERNAL_a5088d25_4_k_cu_d3f98593_73314cuda3std6ranges3__45__cpo4swapE,@object
	.size		_ZN39_INTERNAL_a5088d25_4_k_cu_d3f98593_73314cuda3std6ranges3__45__cpo4swapE,(.L_10 - _ZN39_INTERNAL_a5088d25_4_k_cu_d3f98593_73314cuda3std6ranges3__45__cpo4swapE)
_ZN39_INTERNAL_a5088d25_4_k_cu_d3f98593_73314cuda3std6ranges3__45__cpo4swapE:
	.zero		1
.L_10:


//--------------------- .nv.constant0._ZN7cutlass13device_kernelINS_4gemm6kernel13GemmUniversalIN4cute5tupleIJiiiiEEENS1_10collective13CollectiveMmaINS1_35MainloopSm100TmaUmmaWarpSpecializedILi4ELi2ELi4ENS5_IJNS4_1CILi1EEESB_SB_EEEEENS5_IJNSA_ILi128EEENSA_ILi64EEESE_EEENS_10bfloat16_tENS5_IJlSB_lEEESH_SI_NS4_8TiledMMAINS4_8MMA_AtomIJNS4_20SM100_MMA_F16BF16_SSISH_SH_fLi128ELi64ELNS4_4UMMA5MajorE0ELSN_0ELNSM_7ScaleInE0ELSO_0EEEEEENS4_6LayoutISC_NS5_IJNSA_ILi0EEESS_SS_EEEEENS5_IJNS4_10UnderscoreESV_SV_EEEEENS4_13SM90_TMA_LOADENS4_14ComposedLayoutINS4_7SwizzleILi3ELi4ELi3EEENS4_18smem_ptr_flag_bitsILi16EEENSR_INS5_IJNSA_ILi8EEESF_EEENS5_IJSF_SB_EEEEEEEvNS4_8identityESY_S18_vS19_EENS_8epilogue10collective18CollectiveEpilogueINS1B_23Sm100TmaWarpSpecializedILi3ELi2ELi32ELb1ELb0EEEJSG_NS5_IJNSR_ISE_SB_EENSR_INSA_ILi32EEESB_EEEEESH_SI_SH_SI_NS1B_6fusion15FusionCallbacksIS1F_NS1K_17LinearCombinationISH_fSH_fLNS_15FloatRoundStyleE2EEESG_S1J_JEEENS4_5SM1004TMEM4LOAD26SM100_TMEM_LOAD_32dp32b32xESY_NSZ_INS10_ILi2ELi4ELi3EEES13_NSR_INS5_IJS14_S1H_EEENS5_IJS1H_SB_EEEEEEENS4_39AutoVectorizingCopyWithAssumedAlignmentILi128EEENS4_14SM90_TMA_STOREES1Y_S20_S20_EEEvvEEEEvNT_6ParamsE --------------------------
	.section	.nv.constant0._ZN7cutlass13device_kernelINS_4gemm6kernel13GemmUniversalIN4cute5tupleIJiiiiEEENS1_10collective13CollectiveMmaINS1_35MainloopSm100TmaUmmaWarpSpecializedILi4ELi2ELi4ENS5_IJNS4_1CILi1EEESB_SB_EEEEENS5_IJNSA_ILi128EEENSA_ILi64EEESE_EEENS_10bfloat16_tENS5_IJlSB_lEEESH_SI_NS4_8TiledMMAINS4_8MMA_AtomIJNS4_20SM100_MMA_F16BF16_SSISH_SH_fLi128ELi64ELNS4_4UMMA5MajorE0ELSN_0ELNSM_7ScaleInE0ELSO_0EEEEEENS4_6LayoutISC_NS5_IJNSA_ILi0EEESS_SS_EEEEENS5_IJNS4_10UnderscoreESV_SV_EEEEENS4_13SM90_TMA_LOADENS4_14ComposedLayoutINS4_7SwizzleILi3ELi4ELi3EEENS4_18smem_ptr_flag_bitsILi16EEENSR_INS5_IJNSA_ILi8EEESF_EEENS5_IJSF_SB_EEEEEEEvNS4_8identityESY_S18_vS19_EENS_8epilogue10collective18CollectiveEpilogueINS1B_23Sm100TmaWarpSpecializedILi3ELi2ELi32ELb1ELb0EEEJSG_NS5_IJNSR_ISE_SB_EENSR_INSA_ILi32EEESB_EEEEESH_SI_SH_SI_NS1B_6fusion15FusionCallbacksIS1F_NS1K_17LinearCombinationISH_fSH_fLNS_15FloatRoundStyleE2EEESG_S1J_JEEENS4_5SM1004TMEM4LOAD26SM100_TMEM_LOAD_32dp32b32xESY_NSZ_INS10_ILi2ELi4ELi3EEES13_NSR_INS5_IJS14_S1H_EEENS5_IJS1H_SB_EEEEEEENS4_39AutoVectorizingCopyWithAssumedAlignmentILi128EEENS4_14SM90_TMA_STOREES1Y_S20_S20_EEEvvEEEEvNT_6ParamsE,"a",@progbits
	.sectionflags	@""
	.align	4
.nv.constant0._ZN7cutlass13device_kernelINS_4gemm6kernel13GemmUniversalIN4cute5tupleIJiiiiEEENS1_10collective13CollectiveMmaINS1_35MainloopSm100TmaUmmaWarpSpecializedILi4ELi2ELi4ENS5_IJNS4_1CILi1EEESB_SB_EEEEENS5_IJNSA_ILi128EEENSA_ILi64EEESE_EEENS_10bfloat16_tENS5_IJlSB_lEEESH_SI_NS4_8TiledMMAINS4_8MMA_AtomIJNS4_20SM100_MMA_F16BF16_SSISH_SH_fLi128ELi64ELNS4_4UMMA5MajorE0ELSN_0ELNSM_7ScaleInE0ELSO_0EEEEEENS4_6LayoutISC_NS5_IJNSA_ILi0EEESS_SS_EEEEENS5_IJNS4_10UnderscoreESV_SV_EEEEENS4_13SM90_TMA_LOADENS4_14ComposedLayoutINS4_7SwizzleILi3ELi4ELi3EEENS4_18smem_ptr_flag_bitsILi16EEENSR_INS5_IJNSA_ILi8EEESF_EEENS5_IJSF_SB_EEEEEEEvNS4_8identityESY_S18_vS19_EENS_8epilogue10collective18CollectiveEpilogueINS1B_23Sm100TmaWarpSpecializedILi3ELi2ELi32ELb1ELb0EEEJSG_NS5_IJNSR_ISE_SB_EENSR_INSA_ILi32EEESB_EEEEESH_SI_SH_SI_NS1B_6fusion15FusionCallbacksIS1F_NS1K_17LinearCombinationISH_fSH_fLNS_15FloatRoundStyleE2EEESG_S1J_JEEENS4_5SM1004TMEM4LOAD26SM100_TMEM_LOAD_32dp32b32xESY_NSZ_INS10_ILi2ELi4ELi3EEES13_NSR_INS5_IJS14_S1H_EEENS5_IJS1H_SB_EEEEEEENS4_39AutoVectorizingCopyWithAssumedAlignmentILi128EEENS4_14SM90_TMA_STOREES1Y_S20_S20_EEEvvEEEEvNT_6ParamsE:
	.zero		2944


//--------------------- SYMBOLS --------------------------

	.type		.nv.reservedSmem.offset0,@object
	.size		.nv.reservedSmem.offset0,0x4
	.type		.nv.reservedSmem.cap,@object
	.size		.nv.reservedSmem.cap,0x4
	.type		__assertfail,@function
